//
// Generated by NVIDIA NVVM Compiler
//
// Compiler Build ID: CL-36424714
// Cuda compilation tools, release 13.0, V13.0.88
// Based on NVVM 20.0.0
//

.version 9.0
.target sm_100
.address_size 64

	// .globl	_Z9clearBMUsPii

.visible .entry _Z9clearBMUsPii(
	.param .u64 .ptr .align 1 _Z9clearBMUsPii_param_0,
	.param .u32 _Z9clearBMUsPii_param_1
)
{
	.reg .pred 	%p<2>;
	.reg .b32 	%r<7>;
	.reg .b64 	%rd<5>;

	ld.param.u64 	%rd1, [_Z9clearBMUsPii_param_0];
	ld.param.u32 	%r2, [_Z9clearBMUsPii_param_1];
	mov.u32 	%r3, %tid.x;
	mov.u32 	%r4, %ctaid.x;
	mov.u32 	%r5, %ntid.x;
	mad.lo.s32 	%r1, %r4, %r5, %r3;
	setp.ge.s32 	%p1, %r1, %r2;
	@%p1 bra 	$L__BB0_2;
	cvta.to.global.u64 	%rd2, %rd1;
	mul.wide.s32 	%rd3, %r1, 4;
	add.s64 	%rd4, %rd2, %rd3;
	mov.b32 	%r6, -1;
	st.global.u32 	[%rd4], %r6;
$L__BB0_2:
	ret;

}
	// .globl	_Z6searchPKfS0_Pfii
.visible .entry _Z6searchPKfS0_Pfii(
	.param .u64 .ptr .align 1 _Z6searchPKfS0_Pfii_param_0,
	.param .u64 .ptr .align 1 _Z6searchPKfS0_Pfii_param_1,
	.param .u64 .ptr .align 1 _Z6searchPKfS0_Pfii_param_2,
	.param .u32 _Z6searchPKfS0_Pfii_param_3,
	.param .u32 _Z6searchPKfS0_Pfii_param_4
)
{
	.reg .pred 	%p<11>;
	.reg .b32 	%r<38>;
	.reg .b32 	%f<141>;
	.reg .b64 	%rd<31>;

	ld.param.u64 	%rd11, [_Z6searchPKfS0_Pfii_param_0];
	ld.param.u64 	%rd12, [_Z6searchPKfS0_Pfii_param_1];
	ld.param.u64 	%rd10, [_Z6searchPKfS0_Pfii_param_2];
	ld.param.u32 	%r24, [_Z6searchPKfS0_Pfii_param_3];
	ld.param.u32 	%r23, [_Z6searchPKfS0_Pfii_param_4];
	cvta.to.global.u64 	%rd1, %rd12;
	cvta.to.global.u64 	%rd2, %rd11;
	mov.u32 	%r25, %tid.x;
	mov.u32 	%r26, %ctaid.x;
	mov.u32 	%r27, %ntid.x;
	mad.lo.s32 	%r1, %r26, %r27, %r25;
	mul.lo.s32 	%r2, %r23, %r1;
	setp.ge.s32 	%p1, %r1, %r24;
	@%p1 bra 	$L__BB1_15;
	setp.lt.s32 	%p2, %r23, 1;
	mov.f32 	%f140, 0f00000000;
	@%p2 bra 	$L__BB1_14;
	and.b32  	%r3, %r23, 15;
	setp.lt.u32 	%p3, %r23, 16;
	mov.f32 	%f140, 0f00000000;
	mov.b32 	%r34, 0;
	@%p3 bra 	$L__BB1_5;
	and.b32  	%r34, %r23, 2147483632;
	neg.s32 	%r32, %r34;
	add.s64 	%rd29, %rd2, 32;
	add.s64 	%rd4, %rd1, 32;
	mov.f32 	%f140, 0f00000000;
	mov.u32 	%r31, %r2;
$L__BB1_4:
	.pragma "nounroll";
	mul.wide.s32 	%rd13, %r31, 4;
	add.s64 	%rd14, %rd4, %rd13;
	ld.global.f32 	%f18, [%rd29+-32];
	ld.global.f32 	%f19, [%rd14+-32];
	sub.f32 	%f20, %f18, %f19;
	fma.rn.f32 	%f21, %f20, %f20, %f140;
	ld.global.f32 	%f22, [%rd29+-28];
	ld.global.f32 	%f23, [%rd14+-28];
	sub.f32 	%f24, %f22, %f23;
	fma.rn.f32 	%f25, %f24, %f24, %f21;
	ld.global.f32 	%f26, [%rd29+-24];
	ld.global.f32 	%f27, [%rd14+-24];
	sub.f32 	%f28, %f26, %f27;
	fma.rn.f32 	%f29, %f28, %f28, %f25;
	ld.global.f32 	%f30, [%rd29+-20];
	ld.global.f32 	%f31, [%rd14+-20];
	sub.f32 	%f32, %f30, %f31;
	fma.rn.f32 	%f33, %f32, %f32, %f29;
	ld.global.f32 	%f34, [%rd29+-16];
	ld.global.f32 	%f35, [%rd14+-16];
	sub.f32 	%f36, %f34, %f35;
	fma.rn.f32 	%f37, %f36, %f36, %f33;
	ld.global.f32 	%f38, [%rd29+-12];
	ld.global.f32 	%f39, [%rd14+-12];
	sub.f32 	%f40, %f38, %f39;
	fma.rn.f32 	%f41, %f40, %f40, %f37;
	ld.global.f32 	%f42, [%rd29+-8];
	ld.global.f32 	%f43, [%rd14+-8];
	sub.f32 	%f44, %f42, %f43;
	fma.rn.f32 	%f45, %f44, %f44, %f41;
	ld.global.f32 	%f46, [%rd29+-4];
	ld.global.f32 	%f47, [%rd14+-4];
	sub.f32 	%f48, %f46, %f47;
	fma.rn.f32 	%f49, %f48, %f48, %f45;
	ld.global.f32 	%f50, [%rd29];
	ld.global.f32 	%f51, [%rd14];
	sub.f32 	%f52, %f50, %f51;
	fma.rn.f32 	%f53, %f52, %f52, %f49;
	ld.global.f32 	%f54, [%rd29+4];
	ld.global.f32 	%f55, [%rd14+4];
	sub.f32 	%f56, %f54, %f55;
	fma.rn.f32 	%f57, %f56, %f56, %f53;
	ld.global.f32 	%f58, [%rd29+8];
	ld.global.f32 	%f59, [%rd14+8];
	sub.f32 	%f60, %f58, %f59;
	fma.rn.f32 	%f61, %f60, %f60, %f57;
	ld.global.f32 	%f62, [%rd29+12];
	ld.global.f32 	%f63, [%rd14+12];
	sub.f32 	%f64, %f62, %f63;
	fma.rn.f32 	%f65, %f64, %f64, %f61;
	ld.global.f32 	%f66, [%rd29+16];
	ld.global.f32 	%f67, [%rd14+16];
	sub.f32 	%f68, %f66, %f67;
	fma.rn.f32 	%f69, %f68, %f68, %f65;
	ld.global.f32 	%f70, [%rd29+20];
	ld.global.f32 	%f71, [%rd14+20];
	sub.f32 	%f72, %f70, %f71;
	fma.rn.f32 	%f73, %f72, %f72, %f69;
	ld.global.f32 	%f74, [%rd29+24];
	ld.global.f32 	%f75, [%rd14+24];
	sub.f32 	%f76, %f74, %f75;
	fma.rn.f32 	%f77, %f76, %f76, %f73;
	ld.global.f32 	%f78, [%rd29+28];
	ld.global.f32 	%f79, [%rd14+28];
	sub.f32 	%f80, %f78, %f79;
	fma.rn.f32 	%f140, %f80, %f80, %f77;
	add.s32 	%r32, %r32, 16;
	add.s64 	%rd29, %rd29, 64;
	add.s32 	%r31, %r31, 16;
	setp.ne.s32 	%p4, %r32, 0;
	@%p4 bra 	$L__BB1_4;
$L__BB1_5:
	setp.eq.s32 	%p5, %r3, 0;
	@%p5 bra 	$L__BB1_14;
	and.b32  	%r11, %r23, 7;
	setp.lt.u32 	%p6, %r3, 8;
	@%p6 bra 	$L__BB1_8;
	mul.wide.u32 	%rd15, %r34, 4;
	add.s64 	%rd16, %rd2, %rd15;
	ld.global.f32 	%f82, [%rd16];
	add.s32 	%r29, %r34, %r2;
	mul.wide.s32 	%rd17, %r29, 4;
	add.s64 	%rd18, %rd1, %rd17;
	ld.global.f32 	%f83, [%rd18];
	sub.f32 	%f84, %f82, %f83;
	fma.rn.f32 	%f85, %f84, %f84, %f140;
	ld.global.f32 	%f86, [%rd16+4];
	ld.global.f32 	%f87, [%rd18+4];
	sub.f32 	%f88, %f86, %f87;
	fma.rn.f32 	%f89, %f88, %f88, %f85;
	ld.global.f32 	%f90, [%rd16+8];
	ld.global.f32 	%f91, [%rd18+8];
	sub.f32 	%f92, %f90, %f91;
	fma.rn.f32 	%f93, %f92, %f92, %f89;
	ld.global.f32 	%f94, [%rd16+12];
	ld.global.f32 	%f95, [%rd18+12];
	sub.f32 	%f96, %f94, %f95;
	fma.rn.f32 	%f97, %f96, %f96, %f93;
	ld.global.f32 	%f98, [%rd16+16];
	ld.global.f32 	%f99, [%rd18+16];
	sub.f32 	%f100, %f98, %f99;
	fma.rn.f32 	%f101, %f100, %f100, %f97;
	ld.global.f32 	%f102, [%rd16+20];
	ld.global.f32 	%f103, [%rd18+20];
	sub.f32 	%f104, %f102, %f103;
	fma.rn.f32 	%f105, %f104, %f104, %f101;
	ld.global.f32 	%f106, [%rd16+24];
	ld.global.f32 	%f107, [%rd18+24];
	sub.f32 	%f108, %f106, %f107;
	fma.rn.f32 	%f109, %f108, %f108, %f105;
	ld.global.f32 	%f110, [%rd16+28];
	ld.global.f32 	%f111, [%rd18+28];
	sub.f32 	%f112, %f110, %f111;
	fma.rn.f32 	%f140, %f112, %f112, %f109;
	add.s32 	%r34, %r34, 8;
$L__BB1_8:
	setp.eq.s32 	%p7, %r11, 0;
	@%p7 bra 	$L__BB1_14;
	and.b32  	%r14, %r23, 3;
	setp.lt.u32 	%p8, %r11, 4;
	@%p8 bra 	$L__BB1_11;
	mul.wide.u32 	%rd19, %r34, 4;
	add.s64 	%rd20, %rd2, %rd19;
	ld.global.f32 	%f114, [%rd20];
	add.s32 	%r30, %r34, %r2;
	mul.wide.s32 	%rd21, %r30, 4;
	add.s64 	%rd22, %rd1, %rd21;
	ld.global.f32 	%f115, [%rd22];
	sub.f32 	%f116, %f114, %f115;
	fma.rn.f32 	%f117, %f116, %f116, %f140;
	ld.global.f32 	%f118, [%rd20+4];
	ld.global.f32 	%f119, [%rd22+4];
	sub.f32 	%f120, %f118, %f119;
	fma.rn.f32 	%f121, %f120, %f120, %f117;
	ld.global.f32 	%f122, [%rd20+8];
	ld.global.f32 	%f123, [%rd22+8];
	sub.f32 	%f124, %f122, %f123;
	fma.rn.f32 	%f125, %f124, %f124, %f121;
	ld.global.f32 	%f126, [%rd20+12];
	ld.global.f32 	%f127, [%rd22+12];
	sub.f32 	%f128, %f126, %f127;
	fma.rn.f32 	%f140, %f128, %f128, %f125;
	add.s32 	%r34, %r34, 4;
$L__BB1_11:
	setp.eq.s32 	%p9, %r14, 0;
	@%p9 bra 	$L__BB1_14;
	add.s32 	%r37, %r34, %r2;
	mul.wide.u32 	%rd23, %r34, 4;
	add.s64 	%rd30, %rd2, %rd23;
	neg.s32 	%r36, %r14;
$L__BB1_13:
	.pragma "nounroll";
	mul.wide.s32 	%rd24, %r37, 4;
	add.s64 	%rd25, %rd1, %rd24;
	ld.global.f32 	%f129, [%rd30];
	ld.global.f32 	%f130, [%rd25];
	sub.f32 	%f131, %f129, %f130;
	fma.rn.f32 	%f140, %f131, %f131, %f140;
	add.s32 	%r37, %r37, 1;
	add.s64 	%rd30, %rd30, 4;
	add.s32 	%r36, %r36, 1;
	setp.ne.s32 	%p10, %r36, 0;
	@%p10 bra 	$L__BB1_13;
$L__BB1_14:
	cvta.to.global.u64 	%rd26, %rd10;
	mul.wide.s32 	%rd27, %r1, 4;
	add.s64 	%rd28, %rd26, %rd27;
	st.global.f32 	[%rd28], %f140;
$L__BB1_15:
	ret;

}
	// .globl	_Z6getBMUPfiiPi
.visible .entry _Z6getBMUPfiiPi(
	.param .u64 .ptr .align 1 _Z6getBMUPfiiPi_param_0,
	.param .u32 _Z6getBMUPfiiPi_param_1,
	.param .u32 _Z6getBMUPfiiPi_param_2,
	.param .u64 .ptr .align 1 _Z6getBMUPfiiPi_param_3
)
{
	.reg .pred 	%p<16>;
	.reg .b32 	%r<54>;
	.reg .b32 	%f<29>;
	.reg .b64 	%rd<21>;

	ld.param.u64 	%rd11, [_Z6getBMUPfiiPi_param_0];
	ld.param.u32 	%r26, [_Z6getBMUPfiiPi_param_1];
	ld.param.u32 	%r27, [_Z6getBMUPfiiPi_param_2];
	ld.param.u64 	%rd12, [_Z6getBMUPfiiPi_param_3];
	cvta.to.global.u64 	%rd1, %rd11;
	cvta.to.global.u64 	%rd2, %rd12;
	bar.sync 	0;
	setp.lt.s32 	%p1, %r26, 1;
	mov.b32 	%r42, 0;
	@%p1 bra 	$L__BB2_17;
	and.b32  	%r1, %r26, 3;
	setp.lt.u32 	%p2, %r26, 4;
	mov.f32 	%f22, 0f6FA18F08;
	mov.b32 	%r50, 0;
	mov.u32 	%r42, %r50;
	@%p2 bra 	$L__BB2_12;
	and.b32  	%r50, %r26, 2147483644;
	mov.f32 	%f22, 0f6FA18F08;
	mov.b32 	%r40, 0;
	mov.u32 	%r42, %r40;
$L__BB2_3:
	mul.wide.u32 	%rd13, %r40, 4;
	add.s64 	%rd3, %rd1, %rd13;
	ld.global.f32 	%f2, [%rd3];
	setp.geu.f32 	%p3, %f2, %f22;
	add.s64 	%rd4, %rd2, %rd13;
	@%p3 bra 	$L__BB2_5;
	ld.global.u32 	%r32, [%rd4];
	setp.eq.s32 	%p4, %r32, -1;
	selp.f32 	%f22, %f2, %f22, %p4;
	selp.b32 	%r42, %r40, %r42, %p4;
$L__BB2_5:
	ld.global.f32 	%f5, [%rd3+4];
	setp.geu.f32 	%p5, %f5, %f22;
	@%p5 bra 	$L__BB2_7;
	add.s32 	%r33, %r40, 1;
	ld.global.u32 	%r34, [%rd4+4];
	setp.eq.s32 	%p6, %r34, -1;
	selp.f32 	%f22, %f5, %f22, %p6;
	selp.b32 	%r42, %r33, %r42, %p6;
$L__BB2_7:
	ld.global.f32 	%f8, [%rd3+8];
	setp.geu.f32 	%p7, %f8, %f22;
	@%p7 bra 	$L__BB2_9;
	add.s32 	%r35, %r40, 2;
	ld.global.u32 	%r36, [%rd4+8];
	setp.eq.s32 	%p8, %r36, -1;
	selp.f32 	%f22, %f8, %f22, %p8;
	selp.b32 	%r42, %r35, %r42, %p8;
$L__BB2_9:
	ld.global.f32 	%f11, [%rd3+12];
	setp.geu.f32 	%p9, %f11, %f22;
	@%p9 bra 	$L__BB2_11;
	add.s32 	%r37, %r40, 3;
	ld.global.u32 	%r38, [%rd4+12];
	setp.eq.s32 	%p10, %r38, -1;
	selp.f32 	%f22, %f11, %f22, %p10;
	selp.b32 	%r42, %r37, %r42, %p10;
$L__BB2_11:
	add.s32 	%r40, %r40, 4;
	setp.ne.s32 	%p11, %r40, %r50;
	@%p11 bra 	$L__BB2_3;
$L__BB2_12:
	setp.eq.s32 	%p12, %r1, 0;
	@%p12 bra 	$L__BB2_17;
	mul.wide.u32 	%rd14, %r50, 4;
	add.s64 	%rd20, %rd2, %rd14;
	add.s64 	%rd19, %rd1, %rd14;
	neg.s32 	%r49, %r1;
$L__BB2_14:
	.pragma "nounroll";
	ld.global.f32 	%f16, [%rd19];
	setp.geu.f32 	%p13, %f16, %f22;
	@%p13 bra 	$L__BB2_16;
	ld.global.u32 	%r39, [%rd20];
	setp.eq.s32 	%p14, %r39, -1;
	selp.f32 	%f22, %f16, %f22, %p14;
	selp.b32 	%r42, %r50, %r42, %p14;
$L__BB2_16:
	add.s32 	%r50, %r50, 1;
	add.s64 	%rd20, %rd20, 4;
	add.s64 	%rd19, %rd19, 4;
	add.s32 	%r49, %r49, 1;
	setp.ne.s32 	%p15, %r49, 0;
	@%p15 bra 	$L__BB2_14;
$L__BB2_17:
	mul.wide.s32 	%rd15, %r42, 4;
	add.s64 	%rd16, %rd2, %rd15;
	st.global.u32 	[%rd16], %r27;
	mul.wide.s32 	%rd17, %r26, 4;
	add.s64 	%rd18, %rd2, %rd17;
	st.global.u32 	[%rd18], %r42;
	bar.sync 	0;
	ret;

}
	// .globl	_Z12adaptNetworkPKfPfiPiifff
.visible .entry _Z12adaptNetworkPKfPfiPiifff(
	.param .u64 .ptr .align 1 _Z12adaptNetworkPKfPfiPiifff_param_0,
	.param .u64 .ptr .align 1 _Z12adaptNetworkPKfPfiPiifff_param_1,
	.param .u32 _Z12adaptNetworkPKfPfiPiifff_param_2,
	.param .u64 .ptr .align 1 _Z12adaptNetworkPKfPfiPiifff_param_3,
	.param .u32 _Z12adaptNetworkPKfPfiPiifff_param_4,
	.param .f32 _Z12adaptNetworkPKfPfiPiifff_param_5,
	.param .f32 _Z12adaptNetworkPKfPfiPiifff_param_6,
	.param .f32 _Z12adaptNetworkPKfPfiPiifff_param_7
)
{
	.reg .pred 	%p<12>;
	.reg .b32 	%r<48>;
	.reg .b32 	%f<86>;
	.reg .b64 	%rd<28>;

	ld.param.u64 	%rd7, [_Z12adaptNetworkPKfPfiPiifff_param_0];
	ld.param.u64 	%rd8, [_Z12adaptNetworkPKfPfiPiifff_param_1];
	ld.param.u32 	%r18, [_Z12adaptNetworkPKfPfiPiifff_param_2];
	ld.param.u64 	%rd9, [_Z12adaptNetworkPKfPfiPiifff_param_3];
	ld.param.u32 	%r20, [_Z12adaptNetworkPKfPfiPiifff_param_4];
	ld.param.f32 	%f2, [_Z12adaptNetworkPKfPfiPiifff_param_5];
	ld.param.f32 	%f3, [_Z12adaptNetworkPKfPfiPiifff_param_6];
	ld.param.f32 	%f4, [_Z12adaptNetworkPKfPfiPiifff_param_7];
	cvta.to.global.u64 	%rd1, %rd8;
	cvta.to.global.u64 	%rd2, %rd7;
	cvta.to.global.u64 	%rd10, %rd9;
	mul.wide.s32 	%rd11, %r18, 4;
	add.s64 	%rd12, %rd10, %rd11;
	ld.global.u32 	%r1, [%rd12];
	mov.u32 	%r21, %tid.x;
	mov.u32 	%r22, %ctaid.x;
	mov.u32 	%r23, %ntid.x;
	mad.lo.s32 	%r2, %r22, %r23, %r21;
	mov.u32 	%r24, %tid.y;
	mov.u32 	%r25, %ctaid.y;
	mov.u32 	%r26, %ntid.y;
	mad.lo.s32 	%r27, %r25, %r26, %r24;
	max.s32 	%r28, %r2, %r27;
	setp.ge.s32 	%p1, %r28, %r20;
	@%p1 bra 	$L__BB3_14;
	mul.lo.s32 	%r29, %r20, %r20;
	cvt.rn.f32.u32 	%f5, %r29;
	mul.f32 	%f6, %f3, 0fBEBC5AB2;
	div.s32 	%r30, %r1, %r20;
	sub.s32 	%r31, %r27, %r30;
	cvt.rn.f32.s32 	%f7, %r31;
	mul.f32 	%f8, %f7, %f7;
	mul.lo.s32 	%r32, %r30, %r20;
	sub.s32 	%r33, %r32, %r1;
	add.s32 	%r34, %r2, %r33;
	cvt.rn.f32.s32 	%f9, %r34;
	fma.rn.f32 	%f10, %f9, %f9, %f8;
	div.rn.f32 	%f11, %f10, %f5;
	sqrt.rn.f32 	%f12, %f11;
	div.rn.f32 	%f13, %f12, %f6;
	fma.rn.f32 	%f14, %f13, 0f3BBB989D, 0f3F000000;
	cvt.sat.f32.f32 	%f15, %f14;
	mov.f32 	%f16, 0f4B400001;
	mov.f32 	%f17, 0f437C0000;
	fma.rm.f32 	%f18, %f15, %f17, %f16;
	add.f32 	%f19, %f18, 0fCB40007F;
	neg.f32 	%f20, %f19;
	fma.rn.f32 	%f21, %f13, 0f3FB8AA3B, %f20;
	fma.rn.f32 	%f22, %f13, 0f32A57060, %f21;
	mov.b32 	%r35, %f18;
	shl.b32 	%r36, %r35, 23;
	mov.b32 	%f23, %r36;
	ex2.approx.ftz.f32 	%f24, %f22;
	mul.f32 	%f25, %f24, %f23;
	mul.f32 	%f1, %f4, %f25;
	setp.leu.f32 	%p2, %f1, %f2;
	@%p2 bra 	$L__BB3_14;
	mad.lo.s32 	%r37, %r20, %r27, %r2;
	mul.lo.s32 	%r4, %r37, %r18;
	setp.lt.s32 	%p3, %r18, 1;
	@%p3 bra 	$L__BB3_14;
	and.b32  	%r5, %r18, 7;
	setp.lt.u32 	%p4, %r18, 8;
	mov.b32 	%r46, 0;
	@%p4 bra 	$L__BB3_6;
	and.b32  	%r46, %r18, 2147483640;
	neg.s32 	%r44, %r46;
	add.s64 	%rd27, %rd2, 16;
	add.s64 	%rd4, %rd1, 16;
	mov.u32 	%r43, %r4;
$L__BB3_5:
	.pragma "nounroll";
	mul.wide.s32 	%rd13, %r43, 4;
	add.s64 	%rd14, %rd4, %rd13;
	ld.global.f32 	%f26, [%rd27+-16];
	ld.global.f32 	%f27, [%rd14+-16];
	sub.f32 	%f28, %f26, %f27;
	fma.rn.f32 	%f29, %f1, %f28, %f27;
	st.global.f32 	[%rd14+-16], %f29;
	ld.global.f32 	%f30, [%rd27+-12];
	ld.global.f32 	%f31, [%rd14+-12];
	sub.f32 	%f32, %f30, %f31;
	fma.rn.f32 	%f33, %f1, %f32, %f31;
	st.global.f32 	[%rd14+-12], %f33;
	ld.global.f32 	%f34, [%rd27+-8];
	ld.global.f32 	%f35, [%rd14+-8];
	sub.f32 	%f36, %f34, %f35;
	fma.rn.f32 	%f37, %f1, %f36, %f35;
	st.global.f32 	[%rd14+-8], %f37;
	ld.global.f32 	%f38, [%rd27+-4];
	ld.global.f32 	%f39, [%rd14+-4];
	sub.f32 	%f40, %f38, %f39;
	fma.rn.f32 	%f41, %f1, %f40, %f39;
	st.global.f32 	[%rd14+-4], %f41;
	ld.global.f32 	%f42, [%rd27];
	ld.global.f32 	%f43, [%rd14];
	sub.f32 	%f44, %f42, %f43;
	fma.rn.f32 	%f45, %f1, %f44, %f43;
	st.global.f32 	[%rd14], %f45;
	ld.global.f32 	%f46, [%rd27+4];
	ld.global.f32 	%f47, [%rd14+4];
	sub.f32 	%f48, %f46, %f47;
	fma.rn.f32 	%f49, %f1, %f48, %f47;
	st.global.f32 	[%rd14+4], %f49;
	ld.global.f32 	%f50, [%rd27+8];
	ld.global.f32 	%f51, [%rd14+8];
	sub.f32 	%f52, %f50, %f51;
	fma.rn.f32 	%f53, %f1, %f52, %f51;
	st.global.f32 	[%rd14+8], %f53;
	ld.global.f32 	%f54, [%rd27+12];
	ld.global.f32 	%f55, [%rd14+12];
	sub.f32 	%f56, %f54, %f55;
	fma.rn.f32 	%f57, %f1, %f56, %f55;
	st.global.f32 	[%rd14+12], %f57;
	add.s32 	%r44, %r44, 8;
	add.s64 	%rd27, %rd27, 32;
	add.s32 	%r43, %r43, 8;
	setp.ne.s32 	%p5, %r44, 0;
	@%p5 bra 	$L__BB3_5;
$L__BB3_6:
	setp.eq.s32 	%p6, %r5, 0;
	@%p6 bra 	$L__BB3_14;
	and.b32  	%r13, %r18, 3;
	setp.lt.u32 	%p7, %r5, 4;
	@%p7 bra 	$L__BB3_9;
	mul.wide.u32 	%rd15, %r46, 4;
	add.s64 	%rd16, %rd2, %rd15;
	ld.global.f32 	%f58, [%rd16];
	add.s32 	%r39, %r46, %r4;
	mul.wide.s32 	%rd17, %r39, 4;
	add.s64 	%rd18, %rd1, %rd17;
	ld.global.f32 	%f59, [%rd18];
	sub.f32 	%f60, %f58, %f59;
	fma.rn.f32 	%f61, %f1, %f60, %f59;
	st.global.f32 	[%rd18], %f61;
	ld.global.f32 	%f62, [%rd16+4];
	ld.global.f32 	%f63, [%rd18+4];
	sub.f32 	%f64, %f62, %f63;
	fma.rn.f32 	%f65, %f1, %f64, %f63;
	st.global.f32 	[%rd18+4], %f65;
	ld.global.f32 	%f66, [%rd16+8];
	ld.global.f32 	%f67, [%rd18+8];
	sub.f32 	%f68, %f66, %f67;
	fma.rn.f32 	%f69, %f1, %f68, %f67;
	st.global.f32 	[%rd18+8], %f69;
	ld.global.f32 	%f70, [%rd16+12];
	ld.global.f32 	%f71, [%rd18+12];
	sub.f32 	%f72, %f70, %f71;
	fma.rn.f32 	%f73, %f1, %f72, %f71;
	st.global.f32 	[%rd18+12], %f73;
	add.s32 	%r46, %r46, 4;
$L__BB3_9:
	setp.eq.s32 	%p8, %r13, 0;
	@%p8 bra 	$L__BB3_14;
	setp.eq.s32 	%p9, %r13, 1;
	@%p9 bra 	$L__BB3_12;
	mul.wide.u32 	%rd19, %r46, 4;
	add.s64 	%rd20, %rd2, %rd19;
	ld.global.f32 	%f74, [%rd20];
	add.s32 	%r40, %r46, %r4;
	mul.wide.s32 	%rd21, %r40, 4;
	add.s64 	%rd22, %rd1, %rd21;
	ld.global.f32 	%f75, [%rd22];
	sub.f32 	%f76, %f74, %f75;
	fma.rn.f32 	%f77, %f1, %f76, %f75;
	st.global.f32 	[%rd22], %f77;
	ld.global.f32 	%f78, [%rd20+4];
	ld.global.f32 	%f79, [%rd22+4];
	sub.f32 	%f80, %f78, %f79;
	fma.rn.f32 	%f81, %f1, %f80, %f79;
	st.global.f32 	[%rd22+4], %f81;
	add.s32 	%r46, %r46, 2;
$L__BB3_12:
	and.b32  	%r41, %r18, 1;
	setp.eq.b32 	%p10, %r41, 1;
	not.pred 	%p11, %p10;
	@%p11 bra 	$L__BB3_14;
	mul.wide.u32 	%rd23, %r46, 4;
	add.s64 	%rd24, %rd2, %rd23;
	ld.global.f32 	%f82, [%rd24];
	add.s32 	%r42, %r46, %r4;
	mul.wide.s32 	%rd25, %r42, 4;
	add.s64 	%rd26, %rd1, %rd25;
	ld.global.f32 	%f83, [%rd26];
	sub.f32 	%f84, %f82, %f83;
	fma.rn.f32 	%f85, %f1, %f84, %f83;
	st.global.f32 	[%rd26], %f85;
$L__BB3_14:
	ret;

}


// ===== COMPILED SASS (sm_100) =====

	.target	sm_100

	.elftype	@"ET_EXEC"


//--------------------- .note.nv.tkinfo           --------------------------
	.section	.note.nv.tkinfo,"",@"SHT_NOTE"
	.sectionflags	@"SHF_NOTE_NV_TKINFO"
	.tkinfo
        /*0018*/ 	.word	0x00000002
        /*0030*/ 	.string	""
        /*0030*/ 	.string	"ptxas"
        /*0030*/ 	.string	"Cuda compilation tools, release 13.0, V13.0.88"
        /*0030*/ 	.string	"Build cuda_13.0.r13.0/compiler.36424714_0"
        /*0030*/ 	.string	"-arch sm_100 -m 64 "



//--------------------- .note.nv.cuinfo           --------------------------
	.section	.note.nv.cuinfo,"",@"SHT_NOTE"
	.sectionflags	@"SHF_NOTE_NV_CUINFO"
        /*0018*/ 	.short	0x0002
        /*001a*/ 	.short	0x0064
        /*001c*/ 	.short	0x0082
	.zero		2


//--------------------- .nv.info                  --------------------------
	.section	.nv.info,"",@"SHT_CUDA_INFO"
	.align	4


	//----- nvinfo : EIATTR_REGCOUNT
	.align		4
        /*0000*/ 	.byte	0x04, 0x2f
        /*0002*/ 	.short	(.L_1 - .L_0)
	.align		4
.L_0:
        /*0004*/ 	.word	index@(_Z9clearBMUsPii)
        /*0008*/ 	.word	0x0000000a


	//----- nvinfo : EIATTR_FRAME_SIZE
	.align		4
.L_1:
        /*000c*/ 	.byte	0x04, 0x11
        /*000e*/ 	.short	(.L_3 - .L_2)
	.align		4
.L_2:
        /*0010*/ 	.word	index@(_Z9clearBMUsPii)
        /*0014*/ 	.word	0x00000000


	//----- nvinfo : EIATTR_REGCOUNT
	.align		4
.L_3:
        /*0018*/ 	.byte	0x04, 0x2f
        /*001a*/ 	.short	(.L_5 - .L_4)
	.align		4
.L_4:
        /*001c*/ 	.word	index@(_Z6searchPKfS0_Pfii)
        /*0020*/ 	.word	0x0000001f


	//----- nvinfo : EIATTR_FRAME_SIZE
	.align		4
.L_5:
        /*0024*/ 	.byte	0x04, 0x11
        /*0026*/ 	.short	(.L_7 - .L_6)
	.align		4
.L_6:
        /*0028*/ 	.word	index@(_Z6searchPKfS0_Pfii)
        /*002c*/ 	.word	0x00000000


	//----- nvinfo : EIATTR_REGCOUNT
	.align		4
.L_7:
        /*0030*/ 	.byte	0x04, 0x2f
        /*0032*/ 	.short	(.L_9 - .L_8)
	.align		4
.L_8:
        /*0034*/ 	.word	index@(_Z6getBMUPfiiPi)
        /*0038*/ 	.word	0x00000020


	//----- nvinfo : EIATTR_FRAME_SIZE
	.align		4
.L_9:
        /*003c*/ 	.byte	0x04, 0x11
        /*003e*/ 	.short	(.L_11 - .L_10)
	.align		4
.L_10:
        /*0040*/ 	.word	index@(_Z6getBMUPfiiPi)
        /*0044*/ 	.word	0x00000000


	//----- nvinfo : EIATTR_REGCOUNT
	.align		4
.L_11:
        /*0048*/ 	.byte	0x04, 0x2f
        /*004a*/ 	.short	(.L_13 - .L_12)
	.align		4
.L_12:
        /*004c*/ 	.word	index@(_Z12adaptNetworkPKfPfiPiifff)
        /*0050*/ 	.word	0x00000014


	//----- nvinfo : EIATTR_FRAME_SIZE
	.align		4
.L_13:
        /*0054*/ 	.byte	0x04, 0x11
        /*0056*/ 	.short	(.L_15 - .L_14)
	.align		4
.L_14:
        /*0058*/ 	.word	index@($__internal_1_$__cuda_sm3x_div_rn_noftz_f32_slowpath)
        /*005c*/ 	.word	0x00000000


	//----- nvinfo : EIATTR_FRAME_SIZE
	.align		4
.L_15:
        /*0060*/ 	.byte	0x04, 0x11
        /*0062*/ 	.short	(.L_17 - .L_16)
	.align		4
.L_16:
        /*0064*/ 	.word	index@($__internal_0_$__cuda_sm20_sqrt_rn_f32_slowpath)
        /*0068*/ 	.word	0x00000000


	//----- nvinfo : EIATTR_FRAME_SIZE
	.align		4
.L_17:
        /*006c*/ 	.byte	0x04, 0x11
        /*006e*/ 	.short	(.L_19 - .L_18)
	.align		4
.L_18:
        /*0070*/ 	.word	index@(_Z12adaptNetworkPKfPfiPiifff)
        /*0074*/ 	.word	0x00000000


	//----- nvinfo : EIATTR_MIN_STACK_SIZE
	.align		4
.L_19:
        /*0078*/ 	.byte	0x04, 0x12
        /*007a*/ 	.short	(.L_21 - .L_20)
	.align		4
.L_20:
        /*007c*/ 	.word	index@(_Z12adaptNetworkPKfPfiPiifff)
        /*0080*/ 	.word	0x00000000


	//----- nvinfo : EIATTR_MIN_STACK_SIZE
	.align		4
.L_21:
        /*0084*/ 	.byte	0x04, 0x12
        /*0086*/ 	.short	(.L_23 - .L_22)
	.align		4
.L_22:
        /*0088*/ 	.word	index@(_Z6getBMUPfiiPi)
        /*008c*/ 	.word	0x00000000


	//----- nvinfo : EIATTR_MIN_STACK_SIZE
	.align		4
.L_23:
        /*0090*/ 	.byte	0x04, 0x12
        /*0092*/ 	.short	(.L_25 - .L_24)
	.align		4
.L_24:
        /*0094*/ 	.word	index@(_Z6searchPKfS0_Pfii)
        /*0098*/ 	.word	0x00000000


	//----- nvinfo : EIATTR_MIN_STACK_SIZE
	.align		4
.L_25:
        /*009c*/ 	.byte	0x04, 0x12
        /*009e*/ 	.short	(.L_27 - .L_26)
	.align		4
.L_26:
        /*00a0*/ 	.word	index@(_Z9clearBMUsPii)
        /*00a4*/ 	.word	0x00000000
.L_27:


//--------------------- .nv.compat                --------------------------
	.section	.nv.compat,"",@"SHT_CUDA_COMPAT_INFO"
	.align	4
        /*0000*/ 	.byte	0x02, 0x09, 0x00, 0x00, 0x02, 0x02, 0x01, 0x00, 0x02, 0x05, 0x05, 0x00, 0x03, 0x07, 0x01, 0x01
        /*0010*/ 	.byte	0x02, 0x03, 0x00, 0x00, 0x02, 0x06, 0x01, 0x00, 0x04, 0x0b, 0x08, 0x00, 0x01, 0x00, 0x00, 0x00
        /*0020*/ 	.byte	0x00, 0x00, 0x00, 0x00


//--------------------- .nv.info._Z12adaptNetworkPKfPfiPiifff --------------------------
	.section	.nv.info._Z12adaptNetworkPKfPfiPiifff,"",@"SHT_CUDA_INFO"
	.sectionflags	@""
	.align	4


	//----- nvinfo : EIATTR_CUDA_API_VERSION
	.align		4
        /*0000*/ 	.byte	0x04, 0x37
        /*0002*/ 	.short	(.L_29 - .L_28)
.L_28:
        /*0004*/ 	.word	0x00000082


	//----- nvinfo : EIATTR_KPARAM_INFO
	.align		4
.L_29:
        /*0008*/ 	.byte	0x04, 0x17
        /*000a*/ 	.short	(.L_31 - .L_30)
.L_30:
        /*000c*/ 	.word	0x00000000
        /*0010*/ 	.short	0x0007
        /*0012*/ 	.short	0x002c
        /*0014*/ 	.byte	0x00, 0xf0, 0x11, 0x00


	//----- nvinfo : EIATTR_KPARAM_INFO
	.align		4
.L_31:
        /*0018*/ 	.byte	0x04, 0x17
        /*001a*/ 	.short	(.L_33 - .L_32)
.L_32:
        /*001c*/ 	.word	0x00000000
        /*0020*/ 	.short	0x0006
        /*0022*/ 	.short	0x0028
        /*0024*/ 	.byte	0x00, 0xf0, 0x11, 0x00


	//----- nvinfo : EIATTR_KPARAM_INFO
	.align		4
.L_33:
        /*0028*/ 	.byte	0x04, 0x17
        /*002a*/ 	.short	(.L_35 - .L_34)
.L_34:
        /*002c*/ 	.word	0x00000000
        /*0030*/ 	.short	0x0005
        /*0032*/ 	.short	0x0024
        /*0034*/ 	.byte	0x00, 0xf0, 0x11, 0x00


	//----- nvinfo : EIATTR_KPARAM_INFO
	.align		4
.L_35:
        /*0038*/ 	.byte	0x04, 0x17
        /*003a*/ 	.short	(.L_37 - .L_36)
.L_36:
        /*003c*/ 	.word	0x00000000
        /*0040*/ 	.short	0x0004
        /*0042*/ 	.short	0x0020
        /*0044*/ 	.byte	0x00, 0xf0, 0x11, 0x00


	//----- nvinfo : EIATTR_KPARAM_INFO
	.align		4
.L_37:
        /*0048*/ 	.byte	0x04, 0x17
        /*004a*/ 	.short	(.L_39 - .L_38)
.L_38:
        /*004c*/ 	.word	0x00000000
        /*0050*/ 	.short	0x0003
        /*0052*/ 	.short	0x0018
        /*0054*/ 	.byte	0x00, 0xf5, 0x21, 0x00


	//----- nvinfo : EIATTR_KPARAM_INFO
	.align		4
.L_39:
        /*0058*/ 	.byte	0x04, 0x17
        /*005a*/ 	.short	(.L_41 - .L_40)
.L_40:
        /*005c*/ 	.word	0x00000000
        /*0060*/ 	.short	0x0002
        /*0062*/ 	.short	0x0010
        /*0064*/ 	.byte	0x00, 0xf0, 0x11, 0x00


	//----- nvinfo : EIATTR_KPARAM_INFO
	.align		4
.L_41:
        /*0068*/ 	.byte	0x04, 0x17
        /*006a*/ 	.short	(.L_43 - .L_42)
.L_42:
        /*006c*/ 	.word	0x00000000
        /*0070*/ 	.short	0x0001
        /*0072*/ 	.short	0x0008
        /*0074*/ 	.byte	0x00, 0xf5, 0x21, 0x00


	//----- nvinfo : EIATTR_KPARAM_INFO
	.align		4
.L_43:
        /*0078*/ 	.byte	0x04, 0x17
        /*007a*/ 	.short	(.L_45 - .L_44)
.L_44:
        /*007c*/ 	.word	0x00000000
        /*0080*/ 	.short	0x0000
        /*0082*/ 	.short	0x0000
        /*0084*/ 	.byte	0x00, 0xf5, 0x21, 0x00


	//----- nvinfo : EIATTR_SPARSE_MMA_MASK
	.align		4
.L_45:
        /*0088*/ 	.byte	0x03, 0x50
        /*008a*/ 	.short	0x0000


	//----- nvinfo : EIATTR_MAXREG_COUNT
	.align		4
        /*008c*/ 	.byte	0x03, 0x1b
        /*008e*/ 	.short	0x00ff


	//----- nvinfo : EIATTR_MERCURY_ISA_VERSION
	.align		4
        /*0090*/ 	.byte	0x03, 0x5f
        /*0092*/ 	.short	0x0101


	//----- nvinfo : EIATTR_VRC_CTA_INIT_COUNT
	.align		4
        /*0094*/ 	.byte	0x02, 0x4a
	.zero		1
	.zero		1


	//----- nvinfo : EIATTR_EXIT_INSTR_OFFSETS
	.align		4
        /*0098*/ 	.byte	0x04, 0x1c
        /*009a*/ 	.short	(.L_47 - .L_46)


	//   ....[0]....
.L_46:
        /*009c*/ 	.word	0x000000e0


	//   ....[1]....
        /*00a0*/ 	.word	0x000006b0


	//   ....[2]....
        /*00a4*/ 	.word	0x00000700


	//   ....[3]....
        /*00a8*/ 	.word	0x00000b20


	//   ....[4]....
        /*00ac*/ 	.word	0x00000d10


	//   ....[5]....
        /*00b0*/ 	.word	0x00000e60


	//   ....[6]....
        /*00b4*/ 	.word	0x00000f10


	//----- nvinfo : EIATTR_CRS_STACK_SIZE
	.align		4
.L_47:
        /*00b8*/ 	.byte	0x04, 0x1e
        /*00ba*/ 	.short	(.L_49 - .L_48)
.L_48:
        /*00bc*/ 	.word	0x00000000


	//----- nvinfo : EIATTR_CBANK_PARAM_SIZE
	.align		4
.L_49:
        /*00c0*/ 	.byte	0x03, 0x19
        /*00c2*/ 	.short	0x0030


	//----- nvinfo : EIATTR_PARAM_CBANK
	.align		4
        /*00c4*/ 	.byte	0x04, 0x0a
        /*00c6*/ 	.short	(.L_51 - .L_50)
	.align		4
.L_50:
        /*00c8*/ 	.word	index@(.nv.constant0._Z12adaptNetworkPKfPfiPiifff)
        /*00cc*/ 	.short	0x0380
        /*00ce*/ 	.short	0x0030


	//----- nvinfo : EIATTR_SW_WAR
	.align		4
.L_51:
        /*00d0*/ 	.byte	0x04, 0x36
        /*00d2*/ 	.short	(.L_53 - .L_52)
.L_52:
        /*00d4*/ 	.word	0x00000008
.L_53:


//--------------------- .nv.info._Z6getBMUPfiiPi  --------------------------
	.section	.nv.info._Z6getBMUPfiiPi,"",@"SHT_CUDA_INFO"
	.sectionflags	@""
	.align	4


	//----- nvinfo : EIATTR_CUDA_API_VERSION
	.align		4
        /*0000*/ 	.byte	0x04, 0x37
        /*0002*/ 	.short	(.L_55 - .L_54)
.L_54:
        /*0004*/ 	.word	0x00000082


	//----- nvinfo : EIATTR_KPARAM_INFO
	.align		4
.L_55:
        /*0008*/ 	.byte	0x04, 0x17
        /*000a*/ 	.short	(.L_57 - .L_56)
.L_56:
        /*000c*/ 	.word	0x00000000
        /*0010*/ 	.short	0x0003
        /*0012*/ 	.short	0x0010
        /*0014*/ 	.byte	0x00, 0xf5, 0x21, 0x00


	//----- nvinfo : EIATTR_KPARAM_INFO
	.align		4
.L_57:
        /*0018*/ 	.byte	0x04, 0x17
        /*001a*/ 	.short	(.L_59 - .L_58)
.L_58:
        /*001c*/ 	.word	0x00000000
        /*0020*/ 	.short	0x0002
        /*0022*/ 	.short	0x000c
        /*0024*/ 	.byte	0x00, 0xf0, 0x11, 0x00


	//----- nvinfo : EIATTR_KPARAM_INFO
	.align		4
.L_59:
        /*0028*/ 	.byte	0x04, 0x17
        /*002a*/ 	.short	(.L_61 - .L_60)
.L_60:
        /*002c*/ 	.word	0x00000000
        /*0030*/ 	.short	0x0001
        /*0032*/ 	.short	0x0008
        /*0034*/ 	.byte	0x00, 0xf0, 0x11, 0x00


	//----- nvinfo : EIATTR_KPARAM_INFO
	.align		4
.L_61:
        /*0038*/ 	.byte	0x04, 0x17
        /*003a*/ 	.short	(.L_63 - .L_62)
.L_62:
        /*003c*/ 	.word	0x00000000
        /*0040*/ 	.short	0x0000
        /*0042*/ 	.short	0x0000
        /*0044*/ 	.byte	0x00, 0xf5, 0x21, 0x00


	//----- nvinfo : EIATTR_SPARSE_MMA_MASK
	.align		4
.L_63:
        /*0048*/ 	.byte	0x03, 0x50
        /*004a*/ 	.short	0x0000


	//----- nvinfo : EIATTR_MAXREG_COUNT
	.align		4
        /*004c*/ 	.byte	0x03, 0x1b
        /*004e*/ 	.short	0x00ff


	//----- nvinfo : EIATTR_NUM_BARRIERS
	.align		4
        /*0050*/ 	.byte	0x02, 0x4c
        /*0052*/ 	.byte	0x01
	.zero		1


	//----- nvinfo : EIATTR_MERCURY_ISA_VERSION
	.align		4
        /*0054*/ 	.byte	0x03, 0x5f
        /*0056*/ 	.short	0x0101


	//----- nvinfo : EIATTR_VRC_CTA_INIT_COUNT
	.align		4
        /*0058*/ 	.byte	0x02, 0x4a
	.zero		1
	.zero		1


	//----- nvinfo : EIATTR_EXIT_INSTR_OFFSETS
	.align		4
        /*005c*/ 	.byte	0x04, 0x1c
        /*005e*/ 	.short	(.L_65 - .L_64)


	//   ....[0]....
.L_64:
        /*0060*/ 	.word	0x000011e0


	//----- nvinfo : EIATTR_CBANK_PARAM_SIZE
	.align		4
.L_65:
        /*0064*/ 	.byte	0x03, 0x19
        /*0066*/ 	.short	0x0018


	//----- nvinfo : EIATTR_PARAM_CBANK
	.align		4
        /*0068*/ 	.byte	0x04, 0x0a
        /*006a*/ 	.short	(.L_67 - .L_66)
	.align		4
.L_66:
        /*006c*/ 	.word	index@(.nv.constant0._Z6getBMUPfiiPi)
        /*0070*/ 	.short	0x0380
        /*0072*/ 	.short	0x0018


	//----- nvinfo : EIATTR_SW_WAR
	.align		4
.L_67:
        /*0074*/ 	.byte	0x04, 0x36
        /*0076*/ 	.short	(.L_69 - .L_68)
.L_68:
        /*0078*/ 	.word	0x00000008
.L_69:


//--------------------- .nv.info._Z6searchPKfS0_Pfii --------------------------
	.section	.nv.info._Z6searchPKfS0_Pfii,"",@"SHT_CUDA_INFO"
	.sectionflags	@""
	.align	4


	//----- nvinfo : EIATTR_CUDA_API_VERSION
	.align		4
        /*0000*/ 	.byte	0x04, 0x37
        /*0002*/ 	.short	(.L_71 - .L_70)
.L_70:
        /*0004*/ 	.word	0x00000082


	//----- nvinfo : EIATTR_KPARAM_INFO
	.align		4
.L_71:
        /*0008*/ 	.byte	0x04, 0x17
        /*000a*/ 	.short	(.L_73 - .L_72)
.L_72:
        /*000c*/ 	.word	0x00000000
        /*0010*/ 	.short	0x0004
        /*0012*/ 	.short	0x001c
        /*0014*/ 	.byte	0x00, 0xf0, 0x11, 0x00


	//----- nvinfo : EIATTR_KPARAM_INFO
	.align		4
.L_73:
        /*0018*/ 	.byte	0x04, 0x17
        /*001a*/ 	.short	(.L_75 - .L_74)
.L_74:
        /*001c*/ 	.word	0x00000000
        /*0020*/ 	.short	0x0003
        /*0022*/ 	.short	0x0018
        /*0024*/ 	.byte	0x00, 0xf0, 0x11, 0x00


	//----- nvinfo : EIATTR_KPARAM_INFO
	.align		4
.L_75:
        /*0028*/ 	.byte	0x04, 0x17
        /*002a*/ 	.short	(.L_77 - .L_76)
.L_76:
        /*002c*/ 	.word	0x00000000
        /*0030*/ 	.short	0x0002
        /*0032*/ 	.short	0x0010
        /*0034*/ 	.byte	0x00, 0xf5, 0x21, 0x00


	//----- nvinfo : EIATTR_KPARAM_INFO
	.align		4
.L_77:
        /*0038*/ 	.byte	0x04, 0x17
        /*003a*/ 	.short	(.L_79 - .L_78)
.L_78:
        /*003c*/ 	.word	0x00000000
        /*0040*/ 	.short	0x0001
        /*0042*/ 	.short	0x0008
        /*0044*/ 	.byte	0x00, 0xf5, 0x21, 0x00


	//----- nvinfo : EIATTR_KPARAM_INFO
	.align		4
.L_79:
        /*0048*/ 	.byte	0x04, 0x17
        /*004a*/ 	.short	(.L_81 - .L_80)
.L_80:
        /*004c*/ 	.word	0x00000000
        /*0050*/ 	.short	0x0000
        /*0052*/ 	.short	0x0000
        /*0054*/ 	.byte	0x00, 0xf5, 0x21, 0x00


	//----- nvinfo : EIATTR_SPARSE_MMA_MASK
	.align		4
.L_81:
        /*0058*/ 	.byte	0x03, 0x50
        /*005a*/ 	.short	0x0000


	//----- nvinfo : EIATTR_MAXREG_COUNT
	.align		4
        /*005c*/ 	.byte	0x03, 0x1b
        /*005e*/ 	.short	0x00ff


	//----- nvinfo : EIATTR_MERCURY_ISA_VERSION
	.align		4
        /*0060*/ 	.byte	0x03, 0x5f
        /*0062*/ 	.short	0x0101


	//----- nvinfo : EIATTR_VRC_CTA_INIT_COUNT
	.align		4
        /*0064*/ 	.byte	0x02, 0x4a
	.zero		1
	.zero		1


	//----- nvinfo : EIATTR_EXIT_INSTR_OFFSETS
	.align		4
        /*0068*/ 	.byte	0x04, 0x1c
        /*006a*/ 	.short	(.L_83 - .L_82)


	//   ....[0]....
.L_82:
        /*006c*/ 	.word	0x00000070


	//   ....[1]....
        /*0070*/ 	.word	0x00000c60


	//----- nvinfo : EIATTR_CBANK_PARAM_SIZE
	.align		4
.L_83:
        /*0074*/ 	.byte	0x03, 0x19
        /*0076*/ 	.short	0x0020


	//----- nvinfo : EIATTR_PARAM_CBANK
	.align		4
        /*0078*/ 	.byte	0x04, 0x0a
        /*007a*/ 	.short	(.L_85 - .L_84)
	.align		4
.L_84:
        /*007c*/ 	.word	index@(.nv.constant0._Z6searchPKfS0_Pfii)
        /*0080*/ 	.short	0x0380
        /*0082*/ 	.short	0x0020


	//----- nvinfo : EIATTR_SW_WAR
	.align		4
.L_85:
        /*0084*/ 	.byte	0x04, 0x36
        /*0086*/ 	.short	(.L_87 - .L_86)
.L_86:
        /*0088*/ 	.word	0x00000008
.L_87:


//--------------------- .nv.info._Z9clearBMUsPii  --------------------------
	.section	.nv.info._Z9clearBMUsPii,"",@"SHT_CUDA_INFO"
	.sectionflags	@""
	.align	4


	//----- nvinfo : EIATTR_CUDA_API_VERSION
	.align		4
        /*0000*/ 	.byte	0x04, 0x37
        /*0002*/ 	.short	(.L_89 - .L_88)
.L_88:
        /*0004*/ 	.word	0x00000082


	//----- nvinfo : EIATTR_KPARAM_INFO
	.align		4
.L_89:
        /*0008*/ 	.byte	0x04, 0x17
        /*000a*/ 	.short	(.L_91 - .L_90)
.L_90:
        /*000c*/ 	.word	0x00000000
        /*0010*/ 	.short	0x0001
        /*0012*/ 	.short	0x0008
        /*0014*/ 	.byte	0x00, 0xf0, 0x11, 0x00


	//----- nvinfo : EIATTR_KPARAM_INFO
	.align		4
.L_91:
        /*0018*/ 	.byte	0x04, 0x17
        /*001a*/ 	.short	(.L_93 - .L_92)
.L_92:
        /*001c*/ 	.word	0x00000000
        /*0020*/ 	.short	0x0000
        /*0022*/ 	.short	0x0000
        /*0024*/ 	.byte	0x00, 0xf5, 0x21, 0x00


	//----- nvinfo : EIATTR_SPARSE_MMA_MASK
	.align		4
.L_93:
        /*0028*/ 	.byte	0x03, 0x50
        /*002a*/ 	.short	0x0000


	//----- nvinfo : EIATTR_MAXREG_COUNT
	.align		4
        /*002c*/ 	.byte	0x03, 0x1b
        /*002e*/ 	.short	0x00ff


	//----- nvinfo : EIATTR_MERCURY_ISA_VERSION
	.align		4
        /*0030*/ 	.byte	0x03, 0x5f
        /*0032*/ 	.short	0x0101


	//----- nvinfo : EIATTR_VRC_CTA_INIT_COUNT
	.align		4
        /*0034*/ 	.byte	0x02, 0x4a
	.zero		1
	.zero		1


	//----- nvinfo : EIATTR_EXIT_INSTR_OFFSETS
	.align		4
        /*0038*/ 	.byte	0x04, 0x1c
        /*003a*/ 	.short	(.L_95 - .L_94)


	//   ....[0]....
.L_94:
        /*003c*/ 	.word	0x00000070


	//   ....[1]....
        /*0040*/ 	.word	0x000000d0


	//----- nvinfo : EIATTR_CBANK_PARAM_SIZE
	.align		4
.L_95:
        /*0044*/ 	.byte	0x03, 0x19
        /*0046*/ 	.short	0x000c


	//----- nvinfo : EIATTR_PARAM_CBANK
	.align		4
        /*0048*/ 	.byte	0x04, 0x0a
        /*004a*/ 	.short	(.L_97 - .L_96)
	.align		4
.L_96:
        /*004c*/ 	.word	index@(.nv.constant0._Z9clearBMUsPii)
        /*0050*/ 	.short	0x0380
        /*0052*/ 	.short	0x000c


	//----- nvinfo : EIATTR_SW_WAR
	.align		4
.L_97:
        /*0054*/ 	.byte	0x04, 0x36
        /*0056*/ 	.short	(.L_99 - .L_98)
.L_98:
        /*0058*/ 	.word	0x00000008
.L_99:


//--------------------- .nv.callgraph             --------------------------
	.section	.nv.callgraph,"",@"SHT_CUDA_CALLGRAPH"
	.align	4
	.sectionentsize	8
	.align		4
        /*0000*/ 	.word	0x00000000
	.align		4
        /*0004*/ 	.word	0xffffffff
	.align		4
        /*0008*/ 	.word	0x00000000
	.align		4
        /*000c*/ 	.word	0xfffffffe
	.align		4
        /*0010*/ 	.word	0x00000000
	.align		4
        /*0014*/ 	.word	0xfffffffd
	.align		4
        /*0018*/ 	.word	0x00000000
	.align		4
        /*001c*/ 	.word	0xfffffffc


//--------------------- .text._Z12adaptNetworkPKfPfiPiifff --------------------------
	.section	.text._Z12adaptNetworkPKfPfiPiifff,"ax",@progbits
	.align	128
        .global         _Z12adaptNetworkPKfPfiPiifff
        .type           _Z12adaptNetworkPKfPfiPiifff,@function
        .size           _Z12adaptNetworkPKfPfiPiifff,(.L_x_41 - _Z12adaptNetworkPKfPfiPiifff)
        .other          _Z12adaptNetworkPKfPfiPiifff,@"STO_CUDA_ENTRY STV_DEFAULT"
_Z12adaptNetworkPKfPfiPiifff:
.text._Z12adaptNetworkPKfPfiPiifff:
[----:B------:R-:W-:Y:S01]  /*0000*/  LDC R1, c[0x0][0x37c] ;  /* 0x0000df00ff017b82 */ /* 0x000fe20000000800 */
[----:B------:R-:W0:Y:S07]  /*0010*/  S2R R2, SR_TID.X ;  /* 0x0000000000027919 */ /* 0x000e2e0000002100 */
[----:B------:R-:W0:Y:S01]  /*0020*/  LDC R3, c[0x0][0x360] ;  /* 0x0000d800ff037b82 */ /* 0x000e220000000800 */
[----:B------:R-:W1:Y:S07]  /*0030*/  S2R R5, SR_TID.Y ;  /* 0x0000000000057919 */ /* 0x000e6e0000002200 */
[----:B------:R-:W0:Y:S08]  /*0040*/  S2UR UR4, SR_CTAID.X ;  /* 0x00000000000479c3 */ /* 0x000e300000002500 */
[----:B------:R-:W1:Y:S08]  /*0050*/  S2UR UR5, SR_CTAID.Y ;  /* 0x00000000000579c3 */ /* 0x000e700000002600 */
[----:B------:R-:W1:Y:S08]  /*0060*/  LDC R4, c[0x0][0x364] ;  /* 0x0000d900ff047b82 */ /* 0x000e700000000800 */
[----:B------:R-:W2:Y:S01]  /*0070*/  LDC R0, c[0x0][0x3a0] ;  /* 0x0000e800ff007b82 */ /* 0x000ea20000000800 */
[----:B0-----:R-:W-:-:S07]  /*0080*/  IMAD R2, R3, UR4, R2 ;  /* 0x0000000403027c24 */ /* 0x001fce000f8e0202 */
[----:B------:R-:W0:Y:S01]  /*0090*/  LDC.64 R6, c[0x0][0x398] ;  /* 0x0000e600ff067b82 */ /* 0x000e220000000a00 */
[----:B-1----:R-:W-:-:S05]  /*00a0*/  IMAD R5, R4, UR5, R5 ;  /* 0x0000000504057c24 */ /* 0x002fca000f8e0205 */
[----:B------:R-:W-:-:S04]  /*00b0*/  VIMNMX R3, PT, PT, R2, R5, !PT ;  /* 0x0000000502037248 */ /* 0x000fc80007fe0100 */
[----:B--2---:R-:W-:Y:S02]  /*00c0*/  ISETP.GE.AND P0, PT, R3, R0, PT ;  /* 0x000000000300720c */ /* 0x004fe40003f06270 */
[----:B------:R-:W1:Y:S11]  /*00d0*/  LDC R3, c[0x0][0x390] ;  /* 0x0000e400ff037b82 */ /* 0x000e760000000800 */
[----:B------:R-:W-:Y:S05]  /*00e0*/  @P0 EXIT ;  /* 0x000000000000094d */ /* 0x000fea0003800000 */
[----:B------:R-:W2:Y:S01]  /*00f0*/  LDCU.64 UR12, c[0x0][0x358] ;  /* 0x00006b00ff0c77ac */ /* 0x000ea20008000a00 */
[----:B01----:R-:W-:-:S06]  /*0100*/  IMAD.WIDE R6, R3, 0x4, R6 ;  /* 0x0000000403067825 */ /* 0x003fcc00078e0206 */
[----:B--2---:R-:W2:Y:S01]  /*0110*/  LDG.E R7, desc[UR12][R6.64] ;  /* 0x0000000c06077981 */ /* 0x004ea2000c1e1900 */
[----:B------:R-:W-:Y:S01]  /*0120*/  IABS R4, R0 ;  /* 0x0000000000047213 */ /* 0x000fe20000000000 */
[----:B------:R-:W-:Y:S03]  /*0130*/  BSSY.RECONVERGENT B0, `(.L_x_0) ;  /* 0x000002b000007945 */ /* 0x000fe60003800200 */
[----:B------:R-:W0:Y:S08]  /*0140*/  I2F.RP R3, R4 ;  /* 0x0000000400037306 */ /* 0x000e300000209400 */
[----:B0-----:R-:W0:Y:S02]  /*0150*/  MUFU.RCP R3, R3 ;  /* 0x0000000300037308 */ /* 0x001e240000001000 */
[----:B0-----:R-:W-:-:S06]  /*0160*/  IADD3 R8, PT, PT, R3, 0xffffffe, RZ ;  /* 0x0ffffffe03087810 */ /* 0x001fcc0007ffe0ff */
[----:B------:R0:W1:Y:S02]  /*0170*/  F2I.FTZ.U32.TRUNC.NTZ R9, R8 ;  /* 0x0000000800097305 */ /* 0x000064000021f000 */
[----:B0-----:R-:W-:Y:S02]  /*0180*/  HFMA2 R8, -RZ, RZ, 0, 0 ;  /* 0x00000000ff087431 */ /* 0x001fe400000001ff */
[----:B-1----:R-:W-:-:S04]  /*0190*/  IMAD.MOV R11, RZ, RZ, -R9 ;  /* 0x000000ffff0b7224 */ /* 0x002fc800078e0a09 */
[----:B------:R-:W-:-:S04]  /*01a0*/  IMAD R11, R11, R4, RZ ;  /* 0x000000040b0b7224 */ /* 0x000fc800078e02ff */
[----:B------:R-:W-:Y:S01]  /*01b0*/  IMAD.HI.U32 R9, R9, R11, R8 ;  /* 0x0000000b09097227 */ /* 0x000fe200078e0008 */
[----:B--2---:R-:W-:-:S05]  /*01c0*/  IABS R6, R7 ;  /* 0x0000000700067213 */ /* 0x004fca0000000000 */
[----:B------:R-:W-:-:S04]  /*01d0*/  IMAD.HI.U32 R9, R9, R6, RZ ;  /* 0x0000000609097227 */ /* 0x000fc800078e00ff */
[----:B------:R-:W-:-:S04]  /*01e0*/  IMAD.MOV R3, RZ, RZ, -R9 ;  /* 0x000000ffff037224 */ /* 0x000fc800078e0a09 */
[----:B------:R-:W-:-:S05]  /*01f0*/  IMAD R3, R4, R3, R6 ;  /* 0x0000000304037224 */ /* 0x000fca00078e0206 */
[----:B------:R-:W-:-:S13]  /*0200*/  ISETP.GT.U32.AND P2, PT, R4, R3, PT ;  /* 0x000000030400720c */ /* 0x000fda0003f44070 */
[-C--:B------:R-:W-:Y:S01]  /*0210*/  @!P2 IADD3 R3, PT, PT, R3, -R4.reuse, RZ ;  /* 0x800000040303a210 */ /* 0x080fe20007ffe0ff */
[----:B------:R-:W-:Y:S01]  /*0220*/  @!P2 VIADD R9, R9, 0x1 ;  /* 0x000000010909a836 */ /* 0x000fe20000000000 */
[----:B------:R-:W-:Y:S02]  /*0230*/  ISETP.NE.AND P2, PT, R0, RZ, PT ;  /* 0x000000ff0000720c */ /* 0x000fe40003f45270 */
[----:B------:R-:W-:Y:S02]  /*0240*/  ISETP.GE.U32.AND P0, PT, R3, R4, PT ;  /* 0x000000040300720c */ /* 0x000fe40003f06070 */
[----:B------:R-:W-:-:S04]  /*0250*/  LOP3.LUT R3, R7, R0, RZ, 0x3c, !PT ;  /* 0x0000000007037212 */ /* 0x000fc800078e3cff */
[----:B------:R-:W-:Y:S01]  /*0260*/  ISETP.GE.AND P1, PT, R3, RZ, PT ;  /* 0x000000ff0300720c */ /* 0x000fe20003f26270 */
[----:B------:R-:W-:-:S05]  /*0270*/  IMAD R3, R0, R0, RZ ;  /* 0x0000000000037224 */ /* 0x000fca00078e02ff */
[----:B------:R-:W-:Y:S02]  /*0280*/  I2FP.F32.U32 R3, R3 ;  /* 0x0000000300037245 */ /* 0x000fe40000201000 */
[----:B------:R-:W-:Y:S02]  /*0290*/  @P0 IADD3 R9, PT, PT, R9, 0x1, RZ ;  /* 0x0000000109090810 */ /* 0x000fe40007ffe0ff */
[----:B------:R-:W0:Y:S03]  /*02a0*/  MUFU.RCP R4, R3 ;  /* 0x0000000300047308 */ /* 0x000e260000001000 */
[----:B------:R-:W-:Y:S01]  /*02b0*/  @!P1 IMAD.MOV R9, RZ, RZ, -R9 ;  /* 0x000000ffff099224 */ /* 0x000fe200078e0a09 */
[----:B------:R-:W-:-:S05]  /*02c0*/  @!P2 LOP3.LUT R9, RZ, R0, RZ, 0x33, !PT ;  /* 0x00000000ff09a212 */ /* 0x000fca00078e33ff */
[----:B------:R-:W-:Y:S01]  /*02d0*/  IMAD R7, R9, R0, -R7 ;  /* 0x0000000009077224 */ /* 0x000fe200078e0a07 */
[----:B------:R-:W-:-:S03]  /*02e0*/  IADD3 R9, PT, PT, R5, -R9, RZ ;  /* 0x8000000905097210 */ /* 0x000fc60007ffe0ff */
[----:B------:R-:W-:Y:S01]  /*02f0*/  IMAD.IADD R7, R2, 0x1, R7 ;  /* 0x0000000102077824 */ /* 0x000fe200078e0207 */
[----:B------:R-:W-:-:S04]  /*0300*/  I2FP.F32.S32 R9, R9 ;  /* 0x0000000900097245 */ /* 0x000fc80000201400 */
[----:B------:R-:W-:Y:S01]  /*0310*/  I2FP.F32.S32 R7, R7 ;  /* 0x0000000700077245 */ /* 0x000fe20000201400 */
[----:B------:R-:W-:Y:S01]  /*0320*/  FMUL R0, R9, R9 ;  /* 0x0000000909007220 */ /* 0x000fe20000400000 */
[----:B0-----:R-:W-:-:S03]  /*0330*/  FFMA R9, -R3, R4, 1 ;  /* 0x3f80000003097423 */ /* 0x001fc60000000104 */
[----:B------:R-:W-:Y:S01]  /*0340*/  FFMA R0, R7, R7, R0 ;  /* 0x0000000707007223 */ /* 0x000fe20000000000 */
[----:B------:R-:W-:-:S03]  /*0350*/  FFMA R9, R4, R9, R4 ;  /* 0x0000000904097223 */ /* 0x000fc60000000004 */
[----:B------:R-:W0:Y:S01]  /*0360*/  FCHK P0, R0, R3 ;  /* 0x0000000300007302 */ /* 0x000e220000000000 */
[----:B------:R-:W-:-:S04]  /*0370*/  FFMA R4, R0, R9, RZ ;  /* 0x0000000900047223 */ /* 0x000fc800000000ff */
[----:B------:R-:W-:-:S04]  /*0380*/  FFMA R6, -R3, R4, R0 ;  /* 0x0000000403067223 */ /* 0x000fc80000000100 */
[----:B------:R-:W-:Y:S01]  /*0390*/  FFMA R4, R9, R6, R4 ;  /* 0x0000000609047223 */ /* 0x000fe20000000004 */
[----:B0-----:R-:W-:Y:S06]  /*03a0*/  @!P0 BRA `(.L_x_1) ;  /* 0x00000000000c8947 */ /* 0x001fec0003800000 */
[----:B------:R-:W-:-:S07]  /*03b0*/  MOV R4, 0x3d0 ;  /* 0x000003d000047802 */ /* 0x000fce0000000f00 */
[----:B------:R-:W-:Y:S05]  /*03c0*/  CALL.REL.NOINC `($__internal_1_$__cuda_sm3x_div_rn_noftz_f32_slowpath) ;  /* 0x0000000c002c7944 */ /* 0x000fea0003c00000 */
[----:B------:R-:W-:-:S07]  /*03d0*/  MOV R4, R0 ;  /* 0x0000000000047202 */ /* 0x000fce0000000f00 */
.L_x_1:
[----:B------:R-:W-:Y:S05]  /*03e0*/  BSYNC.RECONVERGENT B0 ;  /* 0x0000000000007941 */ /* 0x000fea0003800200 */
.L_x_0:
[----:B------:R-:W0:Y:S01]  /*03f0*/  LDC R9, c[0x0][0x3a8] ;  /* 0x0000ea00ff097b82 */ /* 0x000e220000000800 */
[----:B------:R-:W-:Y:S01]  /*0400*/  VIADD R0, R4, 0xf3000000 ;  /* 0xf300000004007836 */ /* 0x000fe20000000000 */
[----:B------:R1:W2:Y:S01]  /*0410*/  MUFU.RSQ R7, R4 ;  /* 0x0000000400077308 */ /* 0x0002a20000001400 */
[----:B------:R-:W-:Y:S03]  /*0420*/  BSSY.RECONVERGENT B0, `(.L_x_2) ;  /* 0x000000c000007945 */ /* 0x000fe60003800200 */
[----:B------:R-:W-:Y:S01]  /*0430*/  ISETP.GT.U32.AND P0, PT, R0, 0x727fffff, PT ;  /* 0x727fffff0000780c */ /* 0x000fe20003f04070 */
[----:B0-----:R-:W-:-:S12]  /*0440*/  FMUL R9, R9, -0.36787945032119750977 ;  /* 0xbebc5ab209097820 */ /* 0x001fd80000400000 */
[----:B-12---:R-:W-:Y:S05]  /*0450*/  @!P0 BRA `(.L_x_3) ;  /* 0x0000000000108947 */ /* 0x006fea0003800000 */
[----:B------:R-:W-:Y:S02]  /*0460*/  MOV R0, R4 ;  /* 0x0000000400007202 */ /* 0x000fe40000000f00 */
[----:B------:R-:W-:-:S07]  /*0470*/  MOV R10, 0x490 ;  /* 0x00000490000a7802 */ /* 0x000fce0000000f00 */
[----:B------:R-:W-:Y:S05]  /*0480*/  CALL.REL.NOINC `($__internal_0_$__cuda_sm20_sqrt_rn_f32_slowpath) ;  /* 0x0000000800a47944 */ /* 0x000fea0003c00000 */
[----:B------:R-:W-:Y:S05]  /*0490*/  BRA `(.L_x_4) ;  /* 0x0000000000107947 */ /* 0x000fea0003800000 */
.L_x_3:
[C---:B------:R-:W-:Y:S01]  /*04a0*/  FMUL.FTZ R3, R7.reuse, R4 ;  /* 0x0000000407037220 */ /* 0x040fe20000410000 */
[----:B------:R-:W-:-:S03]  /*04b0*/  FMUL.FTZ R0, R7, 0.5 ;  /* 0x3f00000007007820 */ /* 0x000fc60000410000 */
[----:B------:R-:W-:-:S04]  /*04c0*/  FFMA R4, -R3, R3, R4 ;  /* 0x0000000303047223 */ /* 0x000fc80000000104 */
[----:B------:R-:W-:-:S07]  /*04d0*/  FFMA R3, R4, R0, R3 ;  /* 0x0000000004037223 */ /* 0x000fce0000000003 */
.L_x_4:
[----:B------:R-:W-:Y:S05]  /*04e0*/  BSYNC.RECONVERGENT B0 ;  /* 0x0000000000007941 */ /* 0x000fea0003800200 */
.L_x_2:
[----:B------:R-:W0:Y:S01]  /*04f0*/  MUFU.RCP R0, R9 ;  /* 0x0000000900007308 */ /* 0x000e220000001000 */
[----:B------:R-:W-:Y:S07]  /*0500*/  BSSY.RECONVERGENT B0, `(.L_x_5) ;  /* 0x000000c000007945 */ /* 0x000fee0003800200 */
[----:B------:R-:W1:Y:S01]  /*0510*/  FCHK P0, R3, R9 ;  /* 0x0000000903007302 */ /* 0x000e620000000000 */
[----:B0-----:R-:W-:-:S04]  /*0520*/  FFMA R7, R0, -R9, 1 ;  /* 0x3f80000000077423 */ /* 0x001fc80000000809 */
[----:B------:R-:W-:-:S04]  /*0530*/  FFMA R0, R0, R7, R0 ;  /* 0x0000000700007223 */ /* 0x000fc80000000000 */
[----:B------:R-:W-:-:S04]  /*0540*/  FFMA R4, R0, R3, RZ ;  /* 0x0000000300047223 */ /* 0x000fc800000000ff */
[----:B------:R-:W-:-:S04]  /*0550*/  FFMA R7, R4, -R9, R3 ;  /* 0x8000000904077223 */ /* 0x000fc80000000003 */
[----:B------:R-:W-:Y:S01]  /*0560*/  FFMA R0, R0, R7, R4 ;  /* 0x0000000700007223 */ /* 0x000fe20000000004 */
[----:B-1----:R-:W-:Y:S06]  /*0570*/  @!P0 BRA `(.L_x_6) ;  /* 0x0000000000108947 */ /* 0x002fec0003800000 */
[----:B------:R-:W-:Y:S01]  /*0580*/  IMAD.MOV.U32 R0, RZ, RZ, R3 ;  /* 0x000000ffff007224 */ /* 0x000fe200078e0003 */
[----:B------:R-:W-:Y:S02]  /*0590*/  MOV R3, R9 ;  /* 0x0000000900037202 */ /* 0x000fe40000000f00 */
[----:B------:R-:W-:-:S07]  /*05a0*/  MOV R4, 0x5c0 ;  /* 0x000005c000047802 */ /* 0x000fce0000000f00 */
[----:B------:R-:W-:Y:S05]  /*05b0*/  CALL.REL.NOINC `($__internal_1_$__cuda_sm3x_div_rn_noftz_f32_slowpath) ;  /* 0x0000000800b07944 */ /* 0x000fea0003c00000 */
.L_x_6:
[----:B------:R-:W-:Y:S05]  /*05c0*/  BSYNC.RECONVERGENT B0 ;  /* 0x0000000000007941 */ /* 0x000fea0003800200 */
.L_x_5:
[----:B------:R-:W-:Y:S02]  /*05d0*/  HFMA2 R4, -RZ, RZ, 3.7421875, 0 ;  /* 0x437c0000ff047431 */ /* 0x000fe400000001ff */
[----:B------:R-:W-:Y:S01]  /*05e0*/  IMAD.MOV.U32 R3, RZ, RZ, 0x3bbb989d ;  /* 0x3bbb989dff037424 */ /* 0x000fe200078e00ff */
[----:B------:R-:W0:Y:S03]  /*05f0*/  LDCU UR4, c[0x0][0x3ac] ;  /* 0x00007580ff0477ac */ /* 0x000e260008000800 */
[----:B------:R-:W-:Y:S01]  /*0600*/  FFMA.SAT R3, R0, R3, 0.5 ;  /* 0x3f00000000037423 */ /* 0x000fe20000002003 */
[----:B------:R-:W1:Y:S03]  /*0610*/  LDCU UR5, c[0x0][0x3a4] ;  /* 0x00007480ff0577ac */ /* 0x000e660008000800 */
[----:B------:R-:W-:-:S04]  /*0620*/  FFMA.RM R3, R3, R4, 12582913 ;  /* 0x4b40000103037423 */ /* 0x000fc80000004004 */
[C---:B------:R-:W-:Y:S01]  /*0630*/  FADD R7, R3.reuse, -12583039 ;  /* 0xcb40007f03077421 */ /* 0x040fe20000000000 */
[----:B------:R-:W-:-:S03]  /*0640*/  IMAD.SHL.U32 R3, R3, 0x800000, RZ ;  /* 0x0080000003037824 */ /* 0x000fc600078e00ff */
[----:B------:R-:W-:-:S04]  /*0650*/  FFMA R7, R0, 1.4426950216293334961, -R7 ;  /* 0x3fb8aa3b00077823 */ /* 0x000fc80000000807 */
[----:B------:R-:W-:-:S04]  /*0660*/  FFMA R7, R0, 1.925963033500011079e-08, R7 ;  /* 0x32a5706000077823 */ /* 0x000fc80000000007 */
[----:B------:R-:W2:Y:S02]  /*0670*/  MUFU.EX2 R0, R7 ;  /* 0x0000000700007308 */ /* 0x000ea40000000800 */
[----:B--2---:R-:W-:-:S04]  /*0680*/  FMUL R0, R3, R0 ;  /* 0x0000000003007220 */ /* 0x004fc80000400000 */
[----:B0-----:R-:W-:-:S05]  /*0690*/  FMUL R0, R0, UR4 ;  /* 0x0000000400007c20 */ /* 0x001fca0008400000 */
[----:B-1----:R-:W-:-:S13]  /*06a0*/  FSETP.GT.AND P0, PT, R0, UR5, PT ;  /* 0x0000000500007c0b */ /* 0x002fda000bf04000 */
[----:B------:R-:W-:Y:S05]  /*06b0*/  @!P0 EXIT ;  /* 0x000000000000894d */ /* 0x000fea0003800000 */
[----:B------:R-:W0:Y:S01]  /*06c0*/  LDC R4, c[0x0][0x390] ;  /* 0x0000e400ff047b82 */ /* 0x000e220000000800 */
[----:B------:R-:W1:Y:S02]  /*06d0*/  LDCU UR4, c[0x0][0x3a0] ;  /* 0x00007400ff0477ac */ /* 0x000e640008000800 */
[----:B-1----:R-:W-:Y:S01]  /*06e0*/  IMAD R5, R5, UR4, R2 ;  /* 0x0000000405057c24 */ /* 0x002fe2000f8e0202 */
[----:B0-----:R-:W-:-:S13]  /*06f0*/  ISETP.GE.AND P0, PT, R4, 0x1, PT ;  /* 0x000000010400780c */ /* 0x001fda0003f06270 */
[----:B------:R-:W-:Y:S05]  /*0700*/  @!P0 EXIT ;  /* 0x000000000000894d */ /* 0x000fea0003800000 */
[C---:B------:R-:W-:Y:S01]  /*0710*/  ISETP.GE.U32.AND P1, PT, R4.reuse, 0x8, PT ;  /* 0x000000080400780c */ /* 0x040fe20003f26070 */
[----:B------:R-:W-:Y:S01]  /*0720*/  IMAD R2, R5, R4, RZ ;  /* 0x0000000405027224 */ /* 0x000fe200078e02ff */
[----:B------:R-:W-:Y:S02]  /*0730*/  LOP3.LUT R14, R4, 0x7, RZ, 0xc0, !PT ;  /* 0x00000007040e7812 */ /* 0x000fe400078ec0ff */
[----:B------:R-:W-:Y:S02]  /*0740*/  MOV R3, RZ ;  /* 0x000000ff00037202 */ /* 0x000fe40000000f00 */
[----:B------:R-:W-:-:S07]  /*0750*/  ISETP.NE.AND P0, PT, R14, RZ, PT ;  /* 0x000000ff0e00720c */ /* 0x000fce0003f05270 */
[----:B------:R-:W-:Y:S06]  /*0760*/  @!P1 BRA `(.L_x_7) ;  /* 0x0000000000ec9947 */ /* 0x000fec0003800000 */
[----:B------:R-:W0:Y:S01]  /*0770*/  LDCU.128 UR8, c[0x0][0x380] ;  /* 0x00007000ff0877ac */ /* 0x000e220008000c00 */
[----:B------:R-:W-:Y:S01]  /*0780*/  LOP3.LUT R3, R4, 0x7ffffff8, RZ, 0xc0, !PT ;  /* 0x7ffffff804037812 */ /* 0x000fe200078ec0ff */
[----:B------:R-:W-:-:S03]  /*0790*/  IMAD.MOV.U32 R5, RZ, RZ, R2 ;  /* 0x000000ffff057224 */ /* 0x000fc600078e0002 */
[----:B------:R-:W-:Y:S01]  /*07a0*/  IADD3 R10, PT, PT, -R3, RZ, RZ ;  /* 0x000000ff030a7210 */ /* 0x000fe20007ffe1ff */
[----:B0-----:R-:W-:Y:S02]  /*07b0*/  UIADD3 UR6, UP0, UPT, UR8, 0x10, URZ ;  /* 0x0000001008067890 */ /* 0x001fe4000ff1e0ff */
[----:B------:R-:W-:Y:S02]  /*07c0*/  UIADD3 UR4, UP1, UPT, UR10, 0x10, URZ ;  /* 0x000000100a047890 */ /* 0x000fe4000ff3e0ff */
[----:B------:R-:W-:Y:S02]  /*07d0*/  UIADD3.X UR7, UPT, UPT, URZ, UR9, URZ, UP0, !UPT ;  /* 0x00000009ff077290 */ /* 0x000fe400087fe4ff */
[----:B------:R-:W-:Y:S01]  /*07e0*/  MOV R6, UR6 ;  /* 0x0000000600067c02 */ /* 0x000fe20008000f00 */
[----:B------:R-:W-:-:S03]  /*07f0*/  UIADD3.X UR5, UPT, UPT, URZ, UR11, URZ, UP1, !UPT ;  /* 0x0000000bff057290 */ /* 0x000fc60008ffe4ff */
[----:B------:R-:W-:-:S09]  /*0800*/  IMAD.U32 R7, RZ, RZ, UR7 ;  /* 0x00000007ff077e24 */ /* 0x000fd2000f8e00ff */
.L_x_8:
[----:B-1----:R-:W-:Y:S01]  /*0810*/  MOV R8, UR4 ;  /* 0x0000000400087c02 */ /* 0x002fe20008000f00 */
[----:B------:R-:W2:Y:S01]  /*0820*/  LDG.E R11, desc[UR12][R6.64+-0x10] ;  /* 0xfffff00c060b7981 */ /* 0x000ea2000c1e1900 */
[----:B------:R-:W-:-:S03]  /*0830*/  MOV R9, UR5 ;  /* 0x0000000500097c02 */ /* 0x000fc60008000f00 */
[----:B------:R-:W-:-:S05]  /*0840*/  IMAD.WIDE R8, R5, 0x4, R8 ;  /* 0x0000000405087825 */ /* 0x000fca00078e0208 */
[----:B------:R-:W2:Y:S04]  /*0850*/  LDG.E R13, desc[UR12][R8.64+-0x10] ;  /* 0xfffff00c080d7981 */ /* 0x000ea8000c1e1900 */
[----:B------:R-:W3:Y:S04]  /*0860*/  LDG.E R15, desc[UR12][R8.64+-0x8] ;  /* 0xfffff80c080f7981 */ /* 0x000ee8000c1e1900 */
[----:B------:R-:W4:Y:S01]  /*0870*/  LDG.E R17, desc[UR12][R8.64+-0x4] ;  /* 0xfffffc0c08117981 */ /* 0x000f22000c1e1900 */
[----:B--2---:R-:W-:-:S04]  /*0880*/  FADD R11, R11, -R13 ;  /* 0x8000000d0b0b7221 */ /* 0x004fc80000000000 */
[----:B------:R-:W-:Y:S02]  /*0890*/  FFMA R11, R0, R11, R13 ;  /* 0x0000000b000b7223 */ /* 0x000fe4000000000d */
[----:B------:R-:W2:Y:S04]  /*08a0*/  LDG.E R13, desc[UR12][R8.64+-0xc] ;  /* 0xfffff40c080d7981 */ /* 0x000ea8000c1e1900 */
[----:B------:R-:W-:Y:S04]  /*08b0*/  STG.E desc[UR12][R8.64+-0x10], R11 ;  /* 0xfffff00b08007986 */ /* 0x000fe8000c10190c */
[----:B------:R-:W2:Y:S02]  /*08c0*/  LDG.E R12, desc[UR12][R6.64+-0xc] ;  /* 0xfffff40c060c7981 */ /* 0x000ea4000c1e1900 */
[----:B--2---:R-:W-:-:S04]  /*08d0*/  FADD R12, R12, -R13 ;  /* 0x8000000d0c0c7221 */ /* 0x004fc80000000000 */
[----:B------:R-:W-:-:S05]  /*08e0*/  FFMA R13, R0, R12, R13 ;  /* 0x0000000c000d7223 */ /* 0x000fca000000000d */
[----:B------:R0:W-:Y:S04]  /*08f0*/  STG.E desc[UR12][R8.64+-0xc], R13 ;  /* 0xfffff40d08007986 */ /* 0x0001e8000c10190c */
[----:B------:R-:W3:Y:S04]  /*0900*/  LDG.E R12, desc[UR12][R6.64+-0x8] ;  /* 0xfffff80c060c7981 */ /* 0x000ee8000c1e1900 */
[----:B0-----:R-:W2:Y:S01]  /*0910*/  LDG.E R13, desc[UR12][R8.64+0x4] ;  /* 0x0000040c080d7981 */ /* 0x001ea2000c1e1900 */
[----:B---3--:R-:W-:-:S04]  /*0920*/  FADD R12, R12, -R15 ;  /* 0x8000000f0c0c7221 */ /* 0x008fc80000000000 */
[----:B------:R-:W-:-:S05]  /*0930*/  FFMA R15, R0, R12, R15 ;  /* 0x0000000c000f7223 */ /* 0x000fca000000000f */
[----:B------:R0:W-:Y:S04]  /*0940*/  STG.E desc[UR12][R8.64+-0x8], R15 ;  /* 0xfffff80f08007986 */ /* 0x0001e8000c10190c */
[----:B------:R-:W4:Y:S04]  /*0950*/  LDG.E R11, desc[UR12][R6.64+-0x4] ;  /* 0xfffffc0c060b7981 */ /* 0x000f28000c1e1900 */
[----:B0-----:R-:W3:Y:S01]  /*0960*/  LDG.E R15, desc[UR12][R8.64+0x8] ;  /* 0x0000080c080f7981 */ /* 0x001ee2000c1e1900 */
[----:B----4-:R-:W-:-:S04]  /*0970*/  FADD R11, R11, -R17 ;  /* 0x800000110b0b7221 */ /* 0x010fc80000000000 */
[----:B------:R-:W-:Y:S02]  /*0980*/  FFMA R11, R0, R11, R17 ;  /* 0x0000000b000b7223 */ /* 0x000fe40000000011 */
[----:B------:R-:W4:Y:S04]  /*0990*/  LDG.E R17, desc[UR12][R8.64] ;  /* 0x0000000c08117981 */ /* 0x000f28000c1e1900 */
[----:B------:R0:W-:Y:S04]  /*09a0*/  STG.E desc[UR12][R8.64+-0x4], R11 ;  /* 0xfffffc0b08007986 */ /* 0x0001e8000c10190c */
[----:B------:R-:W4:Y:S02]  /*09b0*/  LDG.E R12, desc[UR12][R6.64] ;  /* 0x0000000c060c7981 */ /* 0x000f24000c1e1900 */
[----:B----4-:R-:W-:-:S04]  /*09c0*/  FADD R12, R12, -R17 ;  /* 0x800000110c0c7221 */ /* 0x010fc80000000000 */
[----:B------:R-:W-:-:S05]  /*09d0*/  FFMA R17, R0, R12, R17 ;  /* 0x0000000c00117223 */ /* 0x000fca0000000011 */
[----:B------:R1:W-:Y:S04]  /*09e0*/  STG.E desc[UR12][R8.64], R17 ;  /* 0x0000001108007986 */ /* 0x0003e8000c10190c */
[----:B------:R-:W2:Y:S02]  /*09f0*/  LDG.E R12, desc[UR12][R6.64+0x4] ;  /* 0x0000040c060c7981 */ /* 0x000ea4000c1e1900 */
[----:B--2---:R-:W-:-:S04]  /*0a00*/  FADD R12, R12, -R13 ;  /* 0x8000000d0c0c7221 */ /* 0x004fc80000000000 */
[----:B------:R-:W-:-:S05]  /*0a10*/  FFMA R13, R0, R12, R13 ;  /* 0x0000000c000d7223 */ /* 0x000fca000000000d */
[----:B------:R1:W-:Y:S04]  /*0a20*/  STG.E desc[UR12][R8.64+0x4], R13 ;  /* 0x0000040d08007986 */ /* 0x0003e8000c10190c */
[----:B0-----:R-:W3:Y:S02]  /*0a30*/  LDG.E R11, desc[UR12][R6.64+0x8] ;  /* 0x0000080c060b7981 */ /* 0x001ee4000c1e1900 */
[----:B---3--:R-:W-:-:S04]  /*0a40*/  FADD R11, R11, -R15 ;  /* 0x8000000f0b0b7221 */ /* 0x008fc80000000000 */
[----:B------:R-:W-:Y:S02]  /*0a50*/  FFMA R11, R0, R11, R15 ;  /* 0x0000000b000b7223 */ /* 0x000fe4000000000f */
[----:B------:R-:W2:Y:S04]  /*0a60*/  LDG.E R15, desc[UR12][R8.64+0xc] ;  /* 0x00000c0c080f7981 */ /* 0x000ea8000c1e1900 */
[----:B------:R1:W-:Y:S04]  /*0a70*/  STG.E desc[UR12][R8.64+0x8], R11 ;  /* 0x0000080b08007986 */ /* 0x0003e8000c10190c */
[----:B------:R0:W2:Y:S01]  /*0a80*/  LDG.E R12, desc[UR12][R6.64+0xc] ;  /* 0x00000c0c060c7981 */ /* 0x0000a2000c1e1900 */
[----:B------:R-:W-:-:S05]  /*0a90*/  VIADD R10, R10, 0x8 ;  /* 0x000000080a0a7836 */ /* 0x000fca0000000000 */
[----:B------:R-:W-:Y:S02]  /*0aa0*/  ISETP.NE.AND P1, PT, R10, RZ, PT ;  /* 0x000000ff0a00720c */ /* 0x000fe40003f25270 */
[----:B0-----:R-:W-:Y:S02]  /*0ab0*/  IADD3 R6, P2, PT, R6, 0x20, RZ ;  /* 0x0000002006067810 */ /* 0x001fe40007f5e0ff */
[----:B------:R-:W-:Y:S02]  /*0ac0*/  IADD3 R5, PT, PT, R5, 0x8, RZ ;  /* 0x0000000805057810 */ /* 0x000fe40007ffe0ff */
[----:B------:R-:W-:Y:S01]  /*0ad0*/  IADD3.X R7, PT, PT, RZ, R7, RZ, P2, !PT ;  /* 0x00000007ff077210 */ /* 0x000fe200017fe4ff */
[----:B--2---:R-:W-:-:S04]  /*0ae0*/  FADD R12, R12, -R15 ;  /* 0x8000000f0c0c7221 */ /* 0x004fc80000000000 */
[----:B------:R-:W-:-:S05]  /*0af0*/  FFMA R15, R0, R12, R15 ;  /* 0x0000000c000f7223 */ /* 0x000fca000000000f */
[----:B------:R1:W-:Y:S01]  /*0b00*/  STG.E desc[UR12][R8.64+0xc], R15 ;  /* 0x00000c0f08007986 */ /* 0x0003e2000c10190c */
[----:B------:R-:W-:Y:S05]  /*0b10*/  @P1 BRA `(.L_x_8) ;  /* 0xfffffffc003c1947 */ /* 0x000fea000383ffff */
.L_x_7:
[----:B------:R-:W-:Y:S05]  /*0b20*/  @!P0 EXIT ;  /* 0x000000000000894d */ /* 0x000fea0003800000 */
[----:B------:R-:W-:Y:S02]  /*0b30*/  ISETP.GE.U32.AND P0, PT, R14, 0x4, PT ;  /* 0x000000040e00780c */ /* 0x000fe40003f06070 */
[----:B------:R-:W-:-:S04]  /*0b40*/  LOP3.LUT R12, R4, 0x3, RZ, 0xc0, !PT ;  /* 0x00000003040c7812 */ /* 0x000fc800078ec0ff */
[----:B------:R-:W-:-:S07]  /*0b50*/  ISETP.NE.AND P1, PT, R12, RZ, PT ;  /* 0x000000ff0c00720c */ /* 0x000fce0003f25270 */
[----:B------:R-:W-:Y:S06]  /*0b60*/  @!P0 BRA `(.L_x_9) ;  /* 0x0000000000688947 */ /* 0x000fec0003800000 */
[----:B------:R-:W0:Y:S01]  /*0b70*/  LDC.64 R6, c[0x0][0x388] ;  /* 0x0000e200ff067b82 */ /* 0x000e220000000a00 */
[----:B------:R-:W-:-:S07]  /*0b80*/  IMAD.IADD R5, R2, 0x1, R3 ;  /* 0x0000000102057824 */ /* 0x000fce00078e0203 */
[----:B-1----:R-:W1:Y:S01]  /*0b90*/  LDC.64 R8, c[0x0][0x380] ;  /* 0x0000e000ff087b82 */ /* 0x002e620000000a00 */
[----:B0-----:R-:W-:-:S05]  /*0ba0*/  IMAD.WIDE R6, R5, 0x4, R6 ;  /* 0x0000000405067825 */ /* 0x001fca00078e0206 */
[----:B------:R-:W2:Y:S01]  /*0bb0*/  LDG.E R11, desc[UR12][R6.64] ;  /* 0x0000000c060b7981 */ /* 0x000ea2000c1e1900 */
[----:B-1----:R-:W-:-:S03]  /*0bc0*/  IMAD.WIDE.U32 R8, R3, 0x4, R8 ;  /* 0x0000000403087825 */ /* 0x002fc600078e0008 */
[----:B------:R-:W3:Y:S04]  /*0bd0*/  LDG.E R13, desc[UR12][R6.64+0x8] ;  /* 0x0000080c060d7981 */ /* 0x000ee8000c1e1900 */
[----:B------:R-:W2:Y:S04]  /*0be0*/  LDG.E R5, desc[UR12][R8.64] ;  /* 0x0000000c08057981 */ /* 0x000ea8000c1e1900 */
[----:B------:R-:W4:Y:S01]  /*0bf0*/  LDG.E R15, desc[UR12][R6.64+0xc] ;  /* 0x00000c0c060f7981 */ /* 0x000f22000c1e1900 */
[----:B--2---:R-:W-:-:S04]  /*0c00*/  FADD R5, R5, -R11 ;  /* 0x8000000b05057221 */ /* 0x004fc80000000000 */
[----:B------:R-:W-:Y:S02]  /*0c10*/  FFMA R5, R0, R5, R11 ;  /* 0x0000000500057223 */ /* 0x000fe4000000000b */
[----:B------:R-:W2:Y:S04]  /*0c20*/  LDG.E R11, desc[UR12][R6.64+0x4] ;  /* 0x0000040c060b7981 */ /* 0x000ea8000c1e1900 */
[----:B------:R0:W-:Y:S04]  /*0c30*/  STG.E desc[UR12][R6.64], R5 ;  /* 0x0000000506007986 */ /* 0x0001e8000c10190c */
[----:B------:R-:W2:Y:S02]  /*0c40*/  LDG.E R10, desc[UR12][R8.64+0x4] ;  /* 0x0000040c080a7981 */ /* 0x000ea4000c1e1900 */
[----:B--2---:R-:W-:-:S04]  /*0c50*/  FADD R10, R10, -R11 ;  /* 0x8000000b0a0a7221 */ /* 0x004fc80000000000 */
[----:B------:R-:W-:-:S05]  /*0c60*/  FFMA R11, R0, R10, R11 ;  /* 0x0000000a000b7223 */ /* 0x000fca000000000b */
[----:B------:R2:W-:Y:S04]  /*0c70*/  STG.E desc[UR12][R6.64+0x4], R11 ;  /* 0x0000040b06007986 */ /* 0x0005e8000c10190c */
[----:B------:R-:W3:Y:S02]  /*0c80*/  LDG.E R10, desc[UR12][R8.64+0x8] ;  /* 0x0000080c080a7981 */ /* 0x000ee4000c1e1900 */
[----:B---3--:R-:W-:-:S04]  /*0c90*/  FADD R10, R10, -R13 ;  /* 0x8000000d0a0a7221 */ /* 0x008fc80000000000 */
[----:B------:R-:W-:-:S05]  /*0ca0*/  FFMA R13, R0, R10, R13 ;  /* 0x0000000a000d7223 */ /* 0x000fca000000000d */
[----:B------:R2:W-:Y:S04]  /*0cb0*/  STG.E desc[UR12][R6.64+0x8], R13 ;  /* 0x0000080d06007986 */ /* 0x0005e8000c10190c */
[----:B0-----:R-:W4:Y:S01]  /*0cc0*/  LDG.E R5, desc[UR12][R8.64+0xc] ;  /* 0x00000c0c08057981 */ /* 0x001f22000c1e1900 */
[----:B------:R-:W-:Y:S01]  /*0cd0*/  IADD3 R3, PT, PT, R3, 0x4, RZ ;  /* 0x0000000403037810 */ /* 0x000fe20007ffe0ff */
[----:B----4-:R-:W-:-:S04]  /*0ce0*/  FADD R5, R5, -R15 ;  /* 0x8000000f05057221 */ /* 0x010fc80000000000 */
[----:B------:R-:W-:-:S05]  /*0cf0*/  FFMA R5, R0, R5, R15 ;  /* 0x0000000500057223 */ /* 0x000fca000000000f */
[----:B------:R2:W-:Y:S02]  /*0d00*/  STG.E desc[UR12][R6.64+0xc], R5 ;  /* 0x00000c0506007986 */ /* 0x0005e4000c10190c */
.L_x_9:
[----:B------:R-:W-:Y:S05]  /*0d10*/  @!P1 EXIT ;  /* 0x000000000000994d */ /* 0x000fea0003800000 */
[----:B------:R-:W-:Y:S02]  /*0d20*/  ISETP.NE.AND P0, PT, R12, 0x1, PT ;  /* 0x000000010c00780c */ /* 0x000fe40003f05270 */
[----:B------:R-:W-:-:S04]  /*0d30*/  LOP3.LUT R4, R4, 0x1, RZ, 0xc0, !PT ;  /* 0x0000000104047812 */ /* 0x000fc800078ec0ff */
[----:B------:R-:W-:-:S07]  /*0d40*/  ISETP.NE.U32.AND P1, PT, R4, 0x1, PT ;  /* 0x000000010400780c */ /* 0x000fce0003f25070 */
[----:B------:R-:W-:Y:S06]  /*0d50*/  @!P0 BRA `(.L_x_10) ;  /* 0x0000000000408947 */ /* 0x000fec0003800000 */
[----:B--2---:R-:W0:Y:S01]  /*0d60*/  LDC.64 R6, c[0x0][0x388] ;  /* 0x0000e200ff067b82 */ /* 0x004e220000000a00 */
[----:B-1----:R-:W-:-:S07]  /*0d70*/  IADD3 R9, PT, PT, R2, R3, RZ ;  /* 0x0000000302097210 */ /* 0x002fce0007ffe0ff */
[----:B------:R-:W1:Y:S01]  /*0d80*/  LDC.64 R4, c[0x0][0x380] ;  /* 0x0000e000ff047b82 */ /* 0x000e620000000a00 */
[----:B0-----:R-:W-:-:S05]  /*0d90*/  IMAD.WIDE R6, R9, 0x4, R6 ;  /* 0x0000000409067825 */ /* 0x001fca00078e0206 */
[----:B------:R-:W2:Y:S01]  /*0da0*/  LDG.E R9, desc[UR12][R6.64] ;  /* 0x0000000c06097981 */ /* 0x000ea2000c1e1900 */
[----:B-1----:R-:W-:-:S03]  /*0db0*/  IMAD.WIDE.U32 R4, R3, 0x4, R4 ;  /* 0x0000000403047825 */ /* 0x002fc600078e0004 */
[----:B------:R-:W3:Y:S04]  /*0dc0*/  LDG.E R11, desc[UR12][R6.64+0x4] ;  /* 0x0000040c060b7981 */ /* 0x000ee8000c1e1900 */
[----:B------:R-:W2:Y:S02]  /*0dd0*/  LDG.E R8, desc[UR12][R4.64] ;  /* 0x0000000c04087981 */ /* 0x000ea4000c1e1900 */
[----:B--2---:R-:W-:-:S04]  /*0de0*/  FADD R8, R8, -R9 ;  /* 0x8000000908087221 */ /* 0x004fc80000000000 */
[----:B------:R-:W-:-:S05]  /*0df0*/  FFMA R9, R0, R8, R9 ;  /* 0x0000000800097223 */ /* 0x000fca0000000009 */
[----:B------:R0:W-:Y:S04]  /*0e00*/  STG.E desc[UR12][R6.64], R9 ;  /* 0x0000000906007986 */ /* 0x0001e8000c10190c */
[----:B------:R-:W3:Y:S01]  /*0e10*/  LDG.E R8, desc[UR12][R4.64+0x4] ;  /* 0x0000040c04087981 */ /* 0x000ee2000c1e1900 */
[----:B------:R-:W-:Y:S02]  /*0e20*/  VIADD R3, R3, 0x2 ;  /* 0x0000000203037836 */ /* 0x000fe40000000000 */
[----:B---3--:R-:W-:-:S04]  /*0e30*/  FADD R8, R8, -R11 ;  /* 0x8000000b08087221 */ /* 0x008fc80000000000 */
[----:B------:R-:W-:-:S05]  /*0e40*/  FFMA R11, R0, R8, R11 ;  /* 0x00000008000b7223 */ /* 0x000fca000000000b */
[----:B------:R0:W-:Y:S02]  /*0e50*/  STG.E desc[UR12][R6.64+0x4], R11 ;  /* 0x0000040b06007986 */ /* 0x0001e4000c10190c */
.L_x_10:
[----:B------:R-:W-:Y:S05]  /*0e60*/  @P1 EXIT ;  /* 0x000000000000194d */ /* 0x000fea0003800000 */
[----:B--2---:R-:W2:Y:S01]  /*0e70*/  LDC.64 R4, c[0x0][0x380] ;  /* 0x0000e000ff047b82 */ /* 0x004ea20000000a00 */
[----:B01----:R-:W-:-:S07]  /*0e80*/  IADD3 R9, PT, PT, R2, R3, RZ ;  /* 0x0000000302097210 */ /* 0x003fce0007ffe0ff */
[----:B------:R-:W0:Y:S01]  /*0e90*/  LDC.64 R6, c[0x0][0x388] ;  /* 0x0000e200ff067b82 */ /* 0x000e220000000a00 */
[----:B--2---:R-:W-:-:S06]  /*0ea0*/  IMAD.WIDE.U32 R2, R3, 0x4, R4 ;  /* 0x0000000403027825 */ /* 0x004fcc00078e0004 */
[----:B------:R-:W2:Y:S01]  /*0eb0*/  LDG.E R2, desc[UR12][R2.64] ;  /* 0x0000000c02027981 */ /* 0x000ea2000c1e1900 */
[----:B0-----:R-:W-:-:S05]  /*0ec0*/  IMAD.WIDE R4, R9, 0x4, R6 ;  /* 0x0000000409047825 */ /* 0x001fca00078e0206 */
[----:B------:R-:W2:Y:S02]  /*0ed0*/  LDG.E R7, desc[UR12][R4.64] ;  /* 0x0000000c04077981 */ /* 0x000ea4000c1e1900 */
[----:B--2---:R-:W-:-:S04]  /*0ee0*/  FADD R6, R2, -R7 ;  /* 0x8000000702067221 */ /* 0x004fc80000000000 */
[----:B------:R-:W-:-:S05]  /*0ef0*/  FFMA R7, R0, R6, R7 ;  /* 0x0000000600077223 */ /* 0x000fca0000000007 */
[----:B------:R-:W-:Y:S01]  /*0f00*/  STG.E desc[UR12][R4.64], R7 ;  /* 0x0000000704007986 */ /* 0x000fe2000c10190c */
[----:B------:R-:W-:Y:S05]  /*0f10*/  EXIT ;  /* 0x000000000000794d */ /* 0x000fea0003800000 */
        .weak           $__internal_0_$__cuda_sm20_sqrt_rn_f32_slowpath
        .type           $__internal_0_$__cuda_sm20_sqrt_rn_f32_slowpath,@function
        .size           $__internal_0_$__cuda_sm20_sqrt_rn_f32_slowpath,($__internal_1_$__cuda_sm3x_div_rn_noftz_f32_slowpath - $__internal_0_$__cuda_sm20_sqrt_rn_f32_slowpath)
$__internal_0_$__cuda_sm20_sqrt_rn_f32_slowpath:
[----:B------:R-:W-:-:S13]  /*0f20*/  LOP3.LUT P0, RZ, R0, 0x7fffffff, RZ, 0xc0, !PT ;  /* 0x7fffffff00ff7812 */ /* 0x000fda000780c0ff */
[----:B------:R-:W-:Y:S01]  /*0f30*/  @!P0 MOV R3, R0 ;  /* 0x0000000000038202 */ /* 0x000fe20000000f00 */
[----:B------:R-:W-:Y:S06]  /*0f40*/  @!P0 BRA `(.L_x_11) ;  /* 0x0000000000408947 */ /* 0x000fec0003800000 */
[----:B------:R-:W-:-:S13]  /*0f50*/  FSETP.GEU.FTZ.AND P0, PT, R0, RZ, PT ;  /* 0x000000ff0000720b */ /* 0x000fda0003f1e000 */
[----:B------:R-:W-:Y:S01]  /*0f60*/  @!P0 IMAD.MOV.U32 R3, RZ, RZ, 0x7fffffff ;  /* 0x7fffffffff038424 */ /* 0x000fe200078e00ff */
[----:B------:R-:W-:Y:S06]  /*0f70*/  @!P0 BRA `(.L_x_11) ;  /* 0x0000000000348947 */ /* 0x000fec0003800000 */
[----:B------:R-:W-:-:S13]  /*0f80*/  FSETP.GTU.FTZ.AND P0, PT, |R0|, +INF , PT ;  /* 0x7f8000000000780b */ /* 0x000fda0003f1c200 */
[----:B------:R-:W-:Y:S01]  /*0f90*/  @P0 FADD.FTZ R3, R0, 1 ;  /* 0x3f80000000030421 */ /* 0x000fe20000010000 */
[----:B------:R-:W-:Y:S06]  /*0fa0*/  @P0 BRA `(.L_x_11) ;  /* 0x0000000000280947 */ /* 0x000fec0003800000 */
[----:B------:R-:W-:-:S13]  /*0fb0*/  FSETP.NEU.FTZ.AND P0, PT, |R0|, +INF , PT ;  /* 0x7f8000000000780b */ /* 0x000fda0003f1d200 */
[----:B------:R-:W-:-:S04]  /*0fc0*/  @P0 FFMA R4, R0, 1.84467440737095516160e+19, RZ ;  /* 0x5f80000000040823 */ /* 0x000fc800000000ff */
[----:B------:R-:W0:Y:S02]  /*0fd0*/  @P0 MUFU.RSQ R3, R4 ;  /* 0x0000000400030308 */ /* 0x000e240000001400 */
[----:B0-----:R-:W-:Y:S01]  /*0fe0*/  @P0 FMUL.FTZ R7, R4, R3 ;  /* 0x0000000304070220 */ /* 0x001fe20000410000 */
[----:B------:R-:W-:Y:S01]  /*0ff0*/  @P0 FMUL.FTZ R8, R3, 0.5 ;  /* 0x3f00000003080820 */ /* 0x000fe20000410000 */
[----:B------:R-:W-:Y:S02]  /*1000*/  @!P0 MOV R3, R0 ;  /* 0x0000000000038202 */ /* 0x000fe40000000f00 */
[----:B------:R-:W-:-:S04]  /*1010*/  @P0 FADD.FTZ R6, -R7, -RZ ;  /* 0x800000ff07060221 */ /* 0x000fc80000010100 */
[----:B------:R-:W-:-:S04]  /*1020*/  @P0 FFMA R6, R7, R6, R4 ;  /* 0x0000000607060223 */ /* 0x000fc80000000004 */
[----:B------:R-:W-:-:S04]  /*1030*/  @P0 FFMA R6, R6, R8, R7 ;  /* 0x0000000806060223 */ /* 0x000fc80000000007 */
[----:B------:R-:W-:-:S07]  /*1040*/  @P0 FMUL.FTZ R3, R6, 2.3283064365386962891e-10 ;  /* 0x2f80000006030820 */ /* 0x000fce0000410000 */
.L_x_11:
[----:B------:R-:W-:Y:S01]  /*1050*/  MOV R6, R10 ;  /* 0x0000000a00067202 */ /* 0x000fe20000000f00 */
[----:B------:R-:W-:-:S04]  /*1060*/  IMAD.MOV.U32 R7, RZ, RZ, 0x0 ;  /* 0x00000000ff077424 */ /* 0x000fc800078e00ff */
[----:B------:R-:W-:Y:S05]  /*1070*/  RET.REL.NODEC R6 `(_Z12adaptNetworkPKfPfiPiifff) ;  /* 0xffffffec06e07950 */ /* 0x000fea0003c3ffff */
        .weak           $__internal_1_$__cuda_sm3x_div_rn_noftz_f32_slowpath
        .type           $__internal_1_$__cuda_sm3x_div_rn_noftz_f32_slowpath,@function
        .size           $__internal_1_$__cuda_sm3x_div_rn_noftz_f32_slowpath,(.L_x_41 - $__internal_1_$__cuda_sm3x_div_rn_noftz_f32_slowpath)
$__internal_1_$__cuda_sm3x_div_rn_noftz_f32_slowpath:
[----:B------:R-:W-:Y:S01]  /*1080*/  SHF.R.U32.HI R7, RZ, 0x17, R3 ;  /* 0x00000017ff077819 */ /* 0x000fe20000011603 */
[----:B------:R-:W-:Y:S01]  /*1090*/  BSSY.RECONVERGENT B1, `(.L_x_12) ;  /* 0x0000062000017945 */ /* 0x000fe20003800200 */
[----:B------:R-:W-:Y:S02]  /*10a0*/  SHF.R.U32.HI R6, RZ, 0x17, R0 ;  /* 0x00000017ff067819 */ /* 0x000fe40000011600 */
[----:B------:R-:W-:Y:S02]  /*10b0*/  LOP3.LUT R12, R7, 0xff, RZ, 0xc0, !PT ;  /* 0x000000ff070c7812 */ /* 0x000fe400078ec0ff */
[----:B------:R-:W-:Y:S02]  /*10c0*/  LOP3.LUT R10, R6, 0xff, RZ, 0xc0, !PT ;  /* 0x000000ff060a7812 */ /* 0x000fe400078ec0ff */
[----:B------:R-:W-:Y:S02]  /*10d0*/  IADD3 R8, PT, PT, R12, -0x1, RZ ;  /* 0xffffffff0c087810 */ /* 0x000fe40007ffe0ff */
[----:B------:R-:W-:-:S02]  /*10e0*/  IADD3 R7, PT, PT, R10, -0x1, RZ ;  /* 0xffffffff0a077810 */ /* 0x000fc40007ffe0ff */
[----:B------:R-:W-:-:S04]  /*10f0*/  ISETP.GT.U32.AND P0, PT, R8, 0xfd, PT ;  /* 0x000000fd0800780c */ /* 0x000fc80003f04070 */
[----:B------:R-:W-:-:S13]  /*1100*/  ISETP.GT.U32.OR P0, PT, R7, 0xfd, P0 ;  /* 0x000000fd0700780c */ /* 0x000fda0000704470 */
[----:B------:R-:W-:Y:S01]  /*1110*/  @!P0 IMAD.MOV.U32 R6, RZ, RZ, RZ ;  /* 0x000000ffff068224 */ /* 0x000fe200078e00ff */
[----:B------:R-:W-:Y:S06]  /*1120*/  @!P0 BRA `(.L_x_13) ;  /* 0x00000000005c8947 */ /* 0x000fec0003800000 */
[----:B------:R-:W-:Y:S02]  /*1130*/  FSETP.GTU.FTZ.AND P0, PT, |R0|, +INF , PT ;  /* 0x7f8000000000780b */ /* 0x000fe40003f1c200 */
[----:B------:R-:W-:-:S04]  /*1140*/  FSETP.GTU.FTZ.AND P1, PT, |R3|, +INF , PT ;  /* 0x7f8000000300780b */ /* 0x000fc80003f3c200 */
[----:B------:R-:W-:-:S13]  /*1150*/  PLOP3.LUT P0, PT, P0, P1, PT, 0xf8, 0x8f ;  /* 0x00000000008f781c */ /* 0x000fda0000703f70 */
[----:B------:R-:W-:Y:S05]  /*1160*/  @P0 BRA `(.L_x_14) ;  /* 0x00000004004c0947 */ /* 0x000fea0003800000 */
[----:B------:R-:W-:-:S13]  /*1170*/  LOP3.LUT P0, RZ, R3, 0x7fffffff, R0, 0xc8, !PT ;  /* 0x7fffffff03ff7812 */ /* 0x000fda000780c800 */
[----:B------:R-:W-:Y:S05]  /*1180*/  @!P0 BRA `(.L_x_15) ;  /* 0x00000004003c8947 */ /* 0x000fea0003800000 */
[C---:B------:R-:W-:Y:S02]  /*1190*/  FSETP.NEU.FTZ.AND P2, PT, |R0|.reuse, +INF , PT ;  /* 0x7f8000000000780b */ /* 0x040fe40003f5d200 */
[----:B------:R-:W-:Y:S02]  /*11a0*/  FSETP.NEU.FTZ.AND P1, PT, |R3|, +INF , PT ;  /* 0x7f8000000300780b */ /* 0x000fe40003f3d200 */
[----:B------:R-:W-:-:S11]  /*11b0*/  FSETP.NEU.FTZ.AND P0, PT, |R0|, +INF , PT ;  /* 0x7f8000000000780b */ /* 0x000fd60003f1d200 */
[----:B------:R-:W-:Y:S05]  /*11c0*/  @!P1 BRA !P2, `(.L_x_15) ;  /* 0x00000004002c9947 */ /* 0x000fea0005000000 */
[----:B------:R-:W-:-:S04]  /*11d0*/  LOP3.LUT P2, RZ, R0, 0x7fffffff, RZ, 0xc0, !PT ;  /* 0x7fffffff00ff7812 */ /* 0x000fc8000784c0ff */
[----:B------:R-:W-:-:S13]  /*11e0*/  PLOP3.LUT P1, PT, P1, P2, PT, 0x2f, 0xf2 ;  /* 0x0000000000f2781c */ /* 0x000fda0000f24577 */
[----:B------:R-:W-:Y:S05]  /*11f0*/  @P1 BRA `(.L_x_16) ;  /* 0x0000000400181947 */ /* 0x000fea0003800000 */
[----:B------:R-:W-:-:S04]  /*1200*/  LOP3.LUT P1, RZ, R3, 0x7fffffff, RZ, 0xc0, !PT ;  /* 0x7fffffff03ff7812 */ /* 0x000fc8000782c0ff */
[----:B------:R-:W-:-:S13]  /*1210*/  PLOP3.LUT P0, PT, P0, P1, PT, 0x2f, 0xf2 ;  /* 0x0000000000f2781c */ /* 0x000fda0000702577 */
[----:B------:R-:W-:Y:S05]  /*1220*/  @P0 BRA `(.L_x_17) ;  /* 0x0000000400000947 */ /* 0x000fea0003800000 */
[----:B------:R-:W-:Y:S02]  /*1230*/  ISETP.GE.AND P0, PT, R7, RZ, PT ;  /* 0x000000ff0700720c */ /* 0x000fe40003f06270 */
[----:B------:R-:W-:-:S11]  /*1240*/  ISETP.GE.AND P1, PT, R8, RZ, PT ;  /* 0x000000ff0800720c */ /* 0x000fd60003f26270 */
[----:B------:R-:W-:Y:S01]  /*1250*/  @P0 MOV R6, RZ ;  /* 0x000000ff00060202 */ /* 0x000fe20000000f00 */
[----:B------:R-:W-:Y:S01]  /*1260*/  @!P0 FFMA R0, R0, 1.84467440737095516160e+19, RZ ;  /* 0x5f80000000008823 */ /* 0x000fe200000000ff */
[----:B------:R-:W-:Y:S01]  /*1270*/  @!P0 MOV R6, 0xffffffc0 ;  /* 0xffffffc000068802 */ /* 0x000fe20000000f00 */
[----:B------:R-:W-:-:S04]  /*1280*/  @!P1 FFMA R3, R3, 1.84467440737095516160e+19, RZ ;  /* 0x5f80000003039823 */ /* 0x000fc800000000ff */
[----:B------:R-:W-:-:S07]  /*1290*/  @!P1 VIADD R6, R6, 0x40 ;  /* 0x0000004006069836 */ /* 0x000fce0000000000 */
.L_x_13:
[----:B------:R-:W-:Y:S01]  /*12a0*/  LEA R8, R12, 0xc0800000, 0x17 ;  /* 0xc08000000c087811 */ /* 0x000fe200078eb8ff */
[----:B------:R-:W-:Y:S03]  /*12b0*/  BSSY.RECONVERGENT B2, `(.L_x_18) ;  /* 0x0000036000027945 */ /* 0x000fe60003800200 */
[----:B------:R-:W-:Y:S02]  /*12c0*/  IADD3 R8, PT, PT, -R8, R3, RZ ;  /* 0x0000000308087210 */ /* 0x000fe40007ffe1ff */
[----:B------:R-:W-:Y:S02]  /*12d0*/  IADD3 R3, PT, PT, R10, -0x7f, RZ ;  /* 0xffffff810a037810 */ /* 0x000fe40007ffe0ff */
[----:B------:R-:W0:Y:S01]  /*12e0*/  MUFU.RCP R7, R8 ;  /* 0x0000000800077308 */ /* 0x000e220000001000 */
[----:B------:R-:W-:Y:S02]  /*12f0*/  FADD.FTZ R9, -R8, -RZ ;  /* 0x800000ff08097221 */ /* 0x000fe40000010100 */
[----:B------:R-:W-:-:S02]  /*1300*/  IMAD R0, R3, -0x800000, R0 ;  /* 0xff80000003007824 */ /* 0x000fc400078e0200 */
[----:B0-----:R-:W-:-:S04]  /*1310*/  FFMA R10, R7, R9, 1 ;  /* 0x3f800000070a7423 */ /* 0x001fc80000000009 */
[----:B------:R-:W-:-:S04]  /*1320*/  FFMA R14, R7, R10, R7 ;  /* 0x0000000a070e7223 */ /* 0x000fc80000000007 */
[----:B------:R-:W-:-:S04]  /*1330*/  FFMA R7, R0, R14, RZ ;  /* 0x0000000e00077223 */ /* 0x000fc800000000ff */
[----:B------:R-:W-:-:S04]  /*1340*/  FFMA R10, R9, R7, R0 ;  /* 0x00000007090a7223 */ /* 0x000fc80000000000 */
[----:B------:R-:W-:Y:S01]  /*1350*/  FFMA R11, R14, R10, R7 ;  /* 0x0000000a0e0b7223 */ /* 0x000fe20000000007 */
[----:B------:R-:W-:-:S03]  /*1360*/  IADD3 R7, PT, PT, R3, 0x7f, -R12 ;  /* 0x0000007f03077810 */ /* 0x000fc60007ffe80c */
[----:B------:R-:W-:Y:S02]  /*1370*/  FFMA R10, R9, R11, R0 ;  /* 0x0000000b090a7223 */ /* 0x000fe40000000000 */
[----:B------:R-:W-:Y:S02]  /*1380*/  IMAD.IADD R7, R7, 0x1, R6 ;  /* 0x0000000107077824 */ /* 0x000fe400078e0206 */
[----:B------:R-:W-:-:S05]  /*1390*/  FFMA R0, R14, R10, R11 ;  /* 0x0000000a0e007223 */ /* 0x000fca000000000b */
[----:B------:R-:W-:-:S04]  /*13a0*/  SHF.R.U32.HI R3, RZ, 0x17, R0 ;  /* 0x00000017ff037819 */ /* 0x000fc80000011600 */
[----:B------:R-:W-:-:S04]  /*13b0*/  LOP3.LUT R3, R3, 0xff, RZ, 0xc0, !PT ;  /* 0x000000ff03037812 */ /* 0x000fc800078ec0ff */
[----:B------:R-:W-:-:S04]  /*13c0*/  IADD3 R9, PT, PT, R3, R7, RZ ;  /* 0x0000000703097210 */ /* 0x000fc80007ffe0ff */
[----:B------:R-:W-:-:S04]  /*13d0*/  IADD3 R3, PT, PT, R9, -0x1, RZ ;  /* 0xffffffff09037810 */ /* 0x000fc80007ffe0ff */
[----:B------:R-:W-:-:S13]  /*13e0*/  ISETP.GE.U32.AND P0, PT, R3, 0xfe, PT ;  /* 0x000000fe0300780c */ /* 0x000fda0003f06070 */
[----:B------:R-:W-:Y:S05]  /*13f0*/  @!P0 BRA `(.L_x_19) ;  /* 0x0000000000808947 */ /* 0x000fea0003800000 */
[----:B------:R-:W-:-:S13]  /*1400*/  ISETP.GT.AND P0, PT, R9, 0xfe, PT ;  /* 0x000000fe0900780c */ /* 0x000fda0003f04270 */
[----:B------:R-:W-:Y:S05]  /*1410*/  @P0 BRA `(.L_x_20) ;  /* 0x00000000006c0947 */ /* 0x000fea0003800000 */
[----:B------:R-:W-:-:S13]  /*1420*/  ISETP.GE.AND P0, PT, R9, 0x1, PT ;  /* 0x000000010900780c */ /* 0x000fda0003f06270 */
[----:B------:R-:W-:Y:S05]  /*1430*/  @P0 BRA `(.L_x_21) ;  /* 0x0000000000740947 */ /* 0x000fea0003800000 */
[----:B------:R-:W-:Y:S02]  /*1440*/  ISETP.GE.AND P0, PT, R9, -0x18, PT ;  /* 0xffffffe80900780c */ /* 0x000fe40003f06270 */
[----:B------:R-:W-:-:S11]  /*1450*/  LOP3.LUT R0, R0, 0x80000000, RZ, 0xc0, !PT ;  /* 0x8000000000007812 */ /* 0x000fd600078ec0ff */
[----:B------:R-:W-:Y:S05]  /*1460*/  @!P0 BRA `(.L_x_21) ;  /* 0x0000000000688947 */ /* 0x000fea0003800000 */
[CCC-:B------:R-:W-:Y:S01]  /*1470*/  FFMA.RZ R3, R14.reuse, R10.reuse, R11.reuse ;  /* 0x0000000a0e037223 */ /* 0x1c0fe2000000c00b */
[C---:B------:R-:W-:Y:S02]  /*1480*/  VIADD R8, R9.reuse, 0x20 ;  /* 0x0000002009087836 */ /* 0x040fe40000000000 */
[CCC-:B------:R-:W-:Y:S01]  /*1490*/  FFMA.RM R6, R14.reuse, R10.reuse, R11.reuse ;  /* 0x0000000a0e067223 */ /* 0x1c0fe2000000400b */
[----:B------:R-:W-:Y:S02]  /*14a0*/  ISETP.NE.AND P2, PT, R9, RZ, PT ;  /* 0x000000ff0900720c */ /* 0x000fe40003f45270 */
[----:B------:R-:W-:Y:S01]  /*14b0*/  LOP3.LUT R7, R3, 0x7fffff, RZ, 0xc0, !PT ;  /* 0x007fffff03077812 */ /* 0x000fe200078ec0ff */
[----:B------:R-:W-:Y:S01]  /*14c0*/  FFMA.RP R3, R14, R10, R11 ;  /* 0x0000000a0e037223 */ /* 0x000fe2000000800b */
[----:B------:R-:W-:Y:S02]  /*14d0*/  ISETP.NE.AND P1, PT, R9, RZ, PT ;  /* 0x000000ff0900720c */ /* 0x000fe40003f25270 */
[----:B------:R-:W-:-:S02]  /*14e0*/  LOP3.LUT R7, R7, 0x800000, RZ, 0xfc, !PT ;  /* 0x0080000007077812 */ /* 0x000fc400078efcff */
[----:B------:R-:W-:Y:S02]  /*14f0*/  IADD3 R9, PT, PT, -R9, RZ, RZ ;  /* 0x000000ff09097210 */ /* 0x000fe40007ffe1ff */
[----:B------:R-:W-:Y:S02]  /*1500*/  SHF.L.U32 R8, R7, R8, RZ ;  /* 0x0000000807087219 */ /* 0x000fe400000006ff */
[----:B------:R-:W-:Y:S02]  /*1510*/  FSETP.NEU.FTZ.AND P0, PT, R3, R6, PT ;  /* 0x000000060300720b */ /* 0x000fe40003f1d000 */
[----:B------:R-:W-:Y:S02]  /*1520*/  SEL R6, R9, RZ, P2 ;  /* 0x000000ff09067207 */ /* 0x000fe40001000000 */
[----:B------:R-:W-:Y:S02]  /*1530*/  ISETP.NE.AND P1, PT, R8, RZ, P1 ;  /* 0x000000ff0800720c */ /* 0x000fe40000f25270 */
[----:B------:R-:W-:-:S02]  /*1540*/  SHF.R.U32.HI R6, RZ, R6, R7 ;  /* 0x00000006ff067219 */ /* 0x000fc40000011607 */
[----:B------:R-:W-:Y:S02]  /*1550*/  PLOP3.LUT P0, PT, P0, P1, PT, 0xf8, 0x8f ;  /* 0x00000000008f781c */ /* 0x000fe40000703f70 */
[----:B------:R-:W-:Y:S02]  /*1560*/  SHF.R.U32.HI R8, RZ, 0x1, R6 ;  /* 0x00000001ff087819 */ /* 0x000fe40000011606 */
[----:B------:R-:W-:-:S04]  /*1570*/  SEL R3, RZ, 0x1, !P0 ;  /* 0x00000001ff037807 */ /* 0x000fc80004000000 */
[----:B------:R-:W-:-:S04]  /*1580*/  LOP3.LUT R3, R3, 0x1, R8, 0xf8, !PT ;  /* 0x0000000103037812 */ /* 0x000fc800078ef808 */
[----:B------:R-:W-:-:S04]  /*1590*/  LOP3.LUT R3, R3, R6, RZ, 0xc0, !PT ;  /* 0x0000000603037212 */ /* 0x000fc800078ec0ff */
[----:B------:R-:W-:-:S04]  /*15a0*/  IADD3 R3, PT, PT, R8, R3, RZ ;  /* 0x0000000308037210 */ /* 0x000fc80007ffe0ff */
[----:B------:R-:W-:Y:S01]  /*15b0*/  LOP3.LUT R0, R3, R0, RZ, 0xfc, !PT ;  /* 0x0000000003007212 */ /* 0x000fe200078efcff */
[----:B------:R-:W-:Y:S06]  /*15c0*/  BRA `(.L_x_21) ;  /* 0x0000000000107947 */ /* 0x000fec0003800000 */
.L_x_20:
[----:B------:R-:W-:-:S04]  /*15d0*/  LOP3.LUT R0, R0, 0x80000000, RZ, 0xc0, !PT ;  /* 0x8000000000007812 */ /* 0x000fc800078ec0ff */
[----:B------:R-:W-:Y:S01]  /*15e0*/  LOP3.LUT R0, R0, 0x7f800000, RZ, 0xfc, !PT ;  /* 0x7f80000000007812 */ /* 0x000fe200078efcff */
[----:B------:R-:W-:Y:S06]  /*15f0*/  BRA `(.L_x_21) ;  /* 0x0000000000047947 */ /* 0x000fec0003800000 */
.L_x_19:
[----:B------:R-:W-:-:S07]  /*1600*/  IMAD R0, R7, 0x800000, R0 ;  /* 0x0080000007007824 */ /* 0x000fce00078e0200 */
.L_x_21:
[----:B------:R-:W-:Y:S05]  /*1610*/  BSYNC.RECONVERGENT B2 ;  /* 0x0000000000027941 */ /* 0x000fea0003800200 */
.L_x_18:
[----:B------:R-:W-:Y:S05]  /*1620*/  BRA `(.L_x_22) ;  /* 0x0000000000207947 */ /* 0x000fea0003800000 */
.L_x_17:
[----:B------:R-:W-:-:S04]  /*1630*/  LOP3.LUT R0, R3, 0x80000000, R0, 0x48, !PT ;  /* 0x8000000003007812 */ /* 0x000fc800078e4800 */
[----:B------:R-:W-:Y:S01]  /*1640*/  LOP3.LUT R0, R0, 0x7f800000, RZ, 0xfc, !PT ;  /* 0x7f80000000007812 */ /* 0x000fe200078efcff */
[----:B------:R-:W-:Y:S06]  /*1650*/  BRA `(.L_x_22) ;  /* 0x0000000000147947 */ /* 0x000fec0003800000 */
.L_x_16:
[----:B------:R-:W-:Y:S01]  /*1660*/  LOP3.LUT R0, R3, 0x80000000, R0, 0x48, !PT ;  /* 0x8000000003007812 */ /* 0x000fe200078e4800 */
[----:B------:R-:W-:Y:S06]  /*1670*/  BRA `(.L_x_22) ;  /* 0x00000000000c7947 */ /* 0x000fec0003800000 */
.L_x_15:
[----:B------:R-:W0:Y:S01]  /*1680*/  MUFU.RSQ R0, -QNAN ;  /* 0xffc0000000007908 */ /* 0x000e220000001400 */
[----:B------:R-:W-:Y:S05]  /*1690*/  BRA `(.L_x_22) ;  /* 0x0000000000047947 */ /* 0x000fea0003800000 */
.L_x_14:
[----:B------:R-:W-:-:S07]  /*16a0*/  FADD.FTZ R0, R0, R3 ;  /* 0x0000000300007221 */ /* 0x000fce0000010000 */
.L_x_22:
[----:B------:R-:W-:Y:S05]  /*16b0*/  BSYNC.RECONVERGENT B1 ;  /* 0x0000000000017941 */ /* 0x000fea0003800200 */
.L_x_12:
[----:B------:R-:W-:Y:S01]  /*16c0*/  HFMA2 R7, -RZ, RZ, 0, 0 ;  /* 0x00000000ff077431 */ /* 0x000fe200000001ff */
[----:B------:R-:W-:-:S04]  /*16d0*/  MOV R6, R4 ;  /* 0x0000000400067202 */ /* 0x000fc80000000f00 */
[----:B0-----:R-:W-:Y:S05]  /*16e0*/  RET.REL.NODEC R6 `(_Z12adaptNetworkPKfPfiPiifff) ;  /* 0xffffffe806447950 */ /* 0x001fea0003c3ffff */
.L_x_23:
[----:B------:R-:W-:-:S00]  /*16f0*/  BRA `(.L_x_23) ;  /* 0xfffffffc00fc7947 */ /* 0x000fc0000383ffff */
[----:B------:R-:W-:-:S00]  /*1700*/  NOP ;  /* 0x0000000000007918 */ /* 0x000fc00000000000 */
[----:B------:R-:W-:-:S00]  /*1710*/  NOP ;  /* 0x0000000000007918 */ /* 0x000fc00000000000 */
[----:B------:R-:W-:-:S00]  /*1720*/  NOP ;  /* 0x0000000000007918 */ /* 0x000fc00000000000 */
[----:B------:R-:W-:-:S00]  /*1730*/  NOP ;  /* 0x0000000000007918 */ /* 0x000fc00000000000 */
[----:B------:R-:W-:-:S00]  /*1740*/  NOP ;  /* 0x0000000000007918 */ /* 0x000fc00000000000 */
[----:B------:R-:W-:-:S00]  /*1750*/  NOP ;  /* 0x0000000000007918 */ /* 0x000fc00000000000 */
[----:B------:R-:W-:-:S00]  /*1760*/  NOP ;  /* 0x0000000000007918 */ /* 0x000fc00000000000 */
[----:B------:R-:W-:-:S00]  /*1770*/  NOP ;  /* 0x0000000000007918 */ /* 0x000fc00000000000 */
.L_x_41:


//--------------------- .text._Z6getBMUPfiiPi     --------------------------
	.section	.text._Z6getBMUPfiiPi,"ax",@progbits
	.align	128
        .global         _Z6getBMUPfiiPi
        .type           _Z6getBMUPfiiPi,@function
        .size           _Z6getBMUPfiiPi,(.L_x_43 - _Z6getBMUPfiiPi)
        .other          _Z6getBMUPfiiPi,@"STO_CUDA_ENTRY STV_DEFAULT"
_Z6getBMUPfiiPi:
.text._Z6getBMUPfiiPi:
[----:B------:R-:W-:Y:S01]  /*0000*/  LDC R1, c[0x0][0x37c] ;  /* 0x0000df00ff017b82 */ /* 0x000fe20000000800 */
[----:B------:R-:W0:Y:S01]  /*0010*/  LDCU UR5, c[0x0][0x388] ;  /* 0x00007100ff0577ac */ /* 0x000e220008000800 */
[----:B------:R-:W-:Y:S01]  /*0020*/  IMAD.MOV.U32 R10, RZ, RZ, RZ ;  /* 0x000000ffff0a7224 */ /* 0x000fe200078e00ff */
[----:B------:R-:W1:Y:S01]  /*0030*/  LDCU.64 UR6, c[0x0][0x358] ;  /* 0x00006b00ff0677ac */ /* 0x000e620008000a00 */
[----:B0-----:R-:W-:-:S04]  /*0040*/  UISETP.GE.AND UP0, UPT, UR5, 0x1, UPT ;  /* 0x000000010500788c */ /* 0x001fc8000bf06270 */
[----:B------:R-:W-:Y:S06]  /*0050*/  BAR.SYNC.DEFER_BLOCKING 0x0 ;  /* 0x0000000000007b1d */ /* 0x000fec0000010000 */
[----:B-1----:R-:W-:Y:S05]  /*0060*/  BRA.U !UP0, `(.L_x_24) ;  /* 0x0000001108407547 */ /* 0x002fea000b800000 */
[----:B------:R-:W-:Y:S01]  /*0070*/  UISETP.GE.U32.AND UP0, UPT, UR5, 0x4, UPT ;  /* 0x000000040500788c */ /* 0x000fe2000bf06070 */
[----:B------:R-:W-:Y:S01]  /*0080*/  IMAD.MOV.U32 R0, RZ, RZ, 0x6fa18f08 ;  /* 0x6fa18f08ff007424 */ /* 0x000fe200078e00ff */
[----:B------:R-:W-:Y:S01]  /*0090*/  CS2R R10, SRZ ;  /* 0x00000000000a7805 */ /* 0x000fe2000001ff00 */
[----:B------:R-:W-:-:S06]  /*00a0*/  ULOP3.LUT UR4, UR5, 0x3, URZ, 0xc0, !UPT ;  /* 0x0000000305047892 */ /* 0x000fcc000f8ec0ff */
[----:B------:R-:W-:Y:S06]  /*00b0*/  BRA.U !UP0, `(.L_x_25) ;  /* 0x0000000d08bc7547 */ /* 0x000fec000b800000 */
[----:B------:R-:W0:Y:S01]  /*00c0*/  LDC.64 R2, c[0x0][0x390] ;  /* 0x0000e400ff027b82 */ /* 0x000e220000000a00 */
[----:B------:R-:W-:Y:S01]  /*00d0*/  ULOP3.LUT UR5, UR5, 0x7ffffffc, URZ, 0xc0, !UPT ;  /* 0x7ffffffc05057892 */ /* 0x000fe2000f8ec0ff */
[----:B------:R-:W-:Y:S02]  /*00e0*/  IMAD.MOV.U32 R0, RZ, RZ, 0x6fa18f08 ;  /* 0x6fa18f08ff007424 */ /* 0x000fe400078e00ff */
[----:B------:R-:W-:Y:S01]  /*00f0*/  IMAD.MOV.U32 R13, RZ, RZ, RZ ;  /* 0x000000ffff0d7224 */ /* 0x000fe200078e00ff */
[----:B------:R-:W-:Y:S01]  /*0100*/  UISETP.GT.AND UP0, UPT, UR5, URZ, UPT ;  /* 0x000000ff0500728c */ /* 0x000fe2000bf04270 */
[----:B------:R-:W-:Y:S02]  /*0110*/  IMAD.MOV.U32 R10, RZ, RZ, RZ ;  /* 0x000000ffff0a7224 */ /* 0x000fe400078e00ff */
[----:B------:R-:W1:Y:S01]  /*0120*/  LDC.64 R4, c[0x0][0x380] ;  /* 0x0000e000ff047b82 */ /* 0x000e620000000a00 */
[----:B------:R-:W-:-:S05]  /*0130*/  IMAD.U32 R11, RZ, RZ, UR5 ;  /* 0x00000005ff0b7e24 */ /* 0x000fca000f8e00ff */
[----:B------:R-:W-:Y:S05]  /*0140*/  BRA.U !UP0, `(.L_x_26) ;  /* 0x0000000d08187547 */ /* 0x000fea000b800000 */
[----:B------:R-:W-:Y:S01]  /*0150*/  IMAD.IADD R6, R11, 0x1, -R13 ;  /* 0x000000010b067824 */ /* 0x000fe200078e0a0d */
[----:B------:R-:W-:-:S04]  /*0160*/  PLOP3.LUT P0, PT, PT, PT, PT, 0x80, 0x8 ;  /* 0x000000000008781c */ /* 0x000fc80003f0f070 */
[----:B------:R-:W-:-:S13]  /*0170*/  ISETP.GT.AND P1, PT, R6, 0xc, PT ;  /* 0x0000000c0600780c */ /* 0x000fda0003f24270 */
[----:B------:R-:W-:Y:S05]  /*0180*/  @!P1 BRA `(.L_x_27) ;  /* 0x0000000400f89947 */ /* 0x000fea0003800000 */
[----:B------:R-:W2:Y:S01]  /*0190*/  LDC.64 R6, c[0x0][0x390] ;  /* 0x0000e400ff067b82 */ /* 0x000ea20000000a00 */
[----:B------:R-:W-:Y:S01]  /*01a0*/  PLOP3.LUT P0, PT, PT, PT, PT, 0x8, 0x80 ;  /* 0x000000000080781c */ /* 0x000fe20003f0e170 */
[----:B------:R-:W-:-:S06]  /*01b0*/  VIADD R12, R11, 0xfffffff4 ;  /* 0xfffffff40b0c7836 */ /* 0x000fcc0000000000 */
[----:B------:R-:W3:Y:S06]  /*01c0*/  LDC.64 R8, c[0x0][0x380] ;  /* 0x0000e000ff087b82 */ /* 0x000eec0000000a00 */
.L_x_28:
[----:B---3--:R-:W-:-:S05]  /*01d0*/  IMAD.WIDE.U32 R14, R13, 0x4, R8 ;  /* 0x000000040d0e7825 */ /* 0x008fca00078e0008 */
[----:B------:R-:W3:Y:S01]  /*01e0*/  LDG.E R17, desc[UR6][R14.64] ;  /* 0x000000060e117981 */ /* 0x000ee2000c1e1900 */
[----:B--2---:R-:W-:-:S03]  /*01f0*/  IMAD.WIDE.U32 R18, R13, 0x4, R6 ;  /* 0x000000040d127825 */ /* 0x004fc600078e0006 */
[----:B------:R-:W2:Y:S04]  /*0200*/  LDG.E R21, desc[UR6][R14.64+0x4] ;  /* 0x000004060e157981 */ /* 0x000ea8000c1e1900 */
[----:B------:R-:W4:Y:S01]  /*0210*/  LDG.E R25, desc[UR6][R14.64+0xc] ;  /* 0x00000c060e197981 */ /* 0x000f22000c1e1900 */
[----:B---3--:R-:W-:-:S13]  /*0220*/  FSETP.GEU.AND P6, PT, R17, R0, PT ;  /* 0x000000001100720b */ /* 0x008fda0003fce000 */
[----:B------:R-:W3:Y:S02]  /*0230*/  @!P6 LDG.E R16, desc[UR6][R18.64] ;  /* 0x000000061210e981 */ /* 0x000ee4000c1e1900 */
[----:B---3--:R-:W-:-:S04]  /*0240*/  @!P6 ISETP.NE.AND P5, PT, R16, -0x1, PT ;  /* 0xffffffff1000e80c */ /* 0x008fc80003fa5270 */
[----:B------:R-:W-:Y:S02]  /*0250*/  @!P6 FSEL R0, R17, R0, !P5 ;  /* 0x000000001100e208 */ /* 0x000fe40006800000 */
[----:B------:R-:W3:Y:S02]  /*0260*/  LDG.E R17, desc[UR6][R14.64+0x8] ;  /* 0x000008060e117981 */ /* 0x000ee4000c1e1900 */
[----:B--2---:R-:W-:-:S13]  /*0270*/  FSETP.GEU.AND P1, PT, R21, R0, PT ;  /* 0x000000001500720b */ /* 0x004fda0003f2e000 */
[----:B------:R-:W2:Y:S02]  /*0280*/  @!P1 LDG.E R20, desc[UR6][R18.64+0x4] ;  /* 0x0000040612149981 */ /* 0x000ea4000c1e1900 */
[----:B--2---:R-:W-:-:S04]  /*0290*/  @!P1 ISETP.NE.AND P2, PT, R20, -0x1, PT ;  /* 0xffffffff1400980c */ /* 0x004fc80003f45270 */
[----:B------:R-:W-:-:S04]  /*02a0*/  @!P1 FSEL R0, R21, R0, !P2 ;  /* 0x0000000015009208 */ /* 0x000fc80005000000 */
[----:B---3--:R-:W-:-:S13]  /*02b0*/  FSETP.GEU.AND P2, PT, R17, R0, PT ;  /* 0x000000001100720b */ /* 0x008fda0003f4e000 */
[----:B------:R-:W2:Y:S01]  /*02c0*/  @!P2 LDG.E R21, desc[UR6][R18.64+0x8] ;  /* 0x000008061215a981 */ /* 0x000ea2000c1e1900 */
[----:B------:R-:W-:Y:S01]  /*02d0*/  VIADD R23, R13, 0x4 ;  /* 0x000000040d177836 */ /* 0x000fe20000000000 */
[----:B--2---:R-:W-:-:S04]  /*02e0*/  @!P2 ISETP.NE.AND P3, PT, R21, -0x1, PT ;  /* 0xffffffff1500a80c */ /* 0x004fc80003f65270 */
[----:B------:R-:W-:-:S04]  /*02f0*/  @!P2 FSEL R0, R17, R0, !P3 ;  /* 0x000000001100a208 */ /* 0x000fc80005800000 */
[----:B----4-:R-:W-:Y:S01]  /*0300*/  FSETP.GEU.AND P3, PT, R25, R0, PT ;  /* 0x000000001900720b */ /* 0x010fe20003f6e000 */
[----:B------:R-:W-:-:S05]  /*0310*/  IMAD.WIDE.U32 R16, R23, 0x4, R8 ;  /* 0x0000000417107825 */ /* 0x000fca00078e0008 */
[----:B------:R-:W2:Y:S07]  /*0320*/  LDG.E R27, desc[UR6][R16.64] ;  /* 0x00000006101b7981 */ /* 0x000eae000c1e1900 */
[----:B------:R-:W3:Y:S01]  /*0330*/  @!P3 LDG.E R24, desc[UR6][R18.64+0xc] ;  /* 0x00000c061218b981 */ /* 0x000ee2000c1e1900 */
[----:B------:R-:W-:Y:S01]  /*0340*/  IMAD.WIDE.U32 R14, R23, 0x4, R6 ;  /* 0x00000004170e7825 */ /* 0x000fe200078e0006 */
[----:B------:R-:W-:Y:S02]  /*0350*/  @!P6 SEL R10, R13, R10, !P5 ;  /* 0x0000000a0d0ae207 */ /* 0x000fe40006800000 */
[----:B------:R-:W4:Y:S01]  /*0360*/  LDG.E R19, desc[UR6][R16.64+0x8] ;  /* 0x0000080610137981 */ /* 0x000f22000c1e1900 */
[----:B---3--:R-:W-:-:S04]  /*0370*/  @!P3 ISETP.NE.AND P4, PT, R24, -0x1, PT ;  /* 0xffffffff1800b80c */ /* 0x008fc80003f85270 */
[----:B------:R-:W-:Y:S02]  /*0380*/  @!P3 FSEL R0, R25, R0, !P4 ;  /* 0x000000001900b208 */ /* 0x000fe40006000000 */
[----:B------:R-:W3:Y:S02]  /*0390*/  LDG.E R25, desc[UR6][R16.64+0x4] ;  /* 0x0000040610197981 */ /* 0x000ee4000c1e1900 */
[----:B--2---:R-:W-:-:S13]  /*03a0*/  FSETP.GEU.AND P4, PT, R27, R0, PT ;  /* 0x000000001b00720b */ /* 0x004fda0003f8e000 */
[----:B------:R-:W2:Y:S01]  /*03b0*/  @!P4 LDG.E R22, desc[UR6][R14.64] ;  /* 0x000000060e16c981 */ /* 0x000ea2000c1e1900 */
[----:B------:R-:W-:-:S13]  /*03c0*/  ISETP.NE.OR P6, PT, R20, -0x1, P1 ;  /* 0xffffffff1400780c */ /* 0x000fda0000fc5670 */
[----:B------:R-:W-:Y:S01]  /*03d0*/  @!P6 VIADD R10, R13, 0x1 ;  /* 0x000000010d0ae836 */ /* 0x000fe20000000000 */
[----:B--2---:R-:W-:-:S04]  /*03e0*/  @!P4 ISETP.NE.AND P5, PT, R22, -0x1, PT ;  /* 0xffffffff1600c80c */ /* 0x004fc80003fa5270 */
[----:B------:R-:W-:-:S04]  /*03f0*/  @!P4 FSEL R0, R27, R0, !P5 ;  /* 0x000000001b00c208 */ /* 0x000fc80006800000 */
[----:B---3--:R-:W-:-:S13]  /*0400*/  FSETP.GEU.AND P6, PT, R25, R0, PT ;  /* 0x000000001900720b */ /* 0x008fda0003fce000 */
[----:B------:R-:W2:Y:S01]  /*0410*/  @!P6 LDG.E R20, desc[UR6][R14.64+0x4] ;  /* 0x000004060e14e981 */ /* 0x000ea2000c1e1900 */
[----:B------:R-:W-:-:S13]  /*0420*/  ISETP.NE.OR P1, PT, R21, -0x1, P2 ;  /* 0xffffffff1500780c */ /* 0x000fda0001725670 */
[----:B------:R-:W-:Y:S01]  /*0430*/  @!P1 VIADD R10, R13, 0x2 ;  /* 0x000000020d0a9836 */ /* 0x000fe20000000000 */
[----:B--2---:R-:W-:-:S04]  /*0440*/  @!P6 ISETP.NE.AND P1, PT, R20, -0x1, PT ;  /* 0xffffffff1400e80c */ /* 0x004fc80003f25270 */
[----:B------:R-:W-:Y:S02]  /*0450*/  @!P6 FSEL R0, R25, R0, !P1 ;  /* 0x000000001900e208 */ /* 0x000fe40004800000 */
[----:B------:R-:W2:Y:S02]  /*0460*/  LDG.E R25, desc[UR6][R16.64+0xc] ;  /* 0x00000c0610197981 */ /* 0x000ea4000c1e1900 */
[----:B----4-:R-:W-:-:S13]  /*0470*/  FSETP.GEU.AND P1, PT, R19, R0, PT ;  /* 0x000000001300720b */ /* 0x010fda0003f2e000 */
[----:B------:R-:W3:Y:S01]  /*0480*/  @!P1 LDG.E R22, desc[UR6][R14.64+0x8] ;  /* 0x000008060e169981 */ /* 0x000ee2000c1e1900 */
[----:B------:R-:W-:-:S13]  /*0490*/  ISETP.NE.OR P2, PT, R24, -0x1, P3 ;  /* 0xffffffff1800780c */ /* 0x000fda0001f45670 */
[C---:B------:R-:W-:Y:S02]  /*04a0*/  @!P2 VIADD R10, R13.reuse, 0x3 ;  /* 0x000000030d0aa836 */ /* 0x040fe40000000000 */
[----:B------:R-:W-:Y:S01]  /*04b0*/  VIADD R21, R13, 0x8 ;  /* 0x000000080d157836 */ /* 0x000fe20000000000 */
[----:B---3--:R-:W-:-:S04]  /*04c0*/  @!P1 ISETP.NE.AND P2, PT, R22, -0x1, PT ;  /* 0xffffffff1600980c */ /* 0x008fc80003f45270 */
[----:B------:R-:W-:-:S04]  /*04d0*/  @!P1 FSEL R0, R19, R0, !P2 ;  /* 0x0000000013009208 */ /* 0x000fc80005000000 */
[----:B--2---:R-:W-:Y:S01]  /*04e0*/  FSETP.GEU.AND P2, PT, R25, R0, PT ;  /* 0x000000001900720b */ /* 0x004fe20003f4e000 */
[----:B------:R-:W-:-:S05]  /*04f0*/  IMAD.WIDE.U32 R18, R21, 0x4, R8 ;  /* 0x0000000415127825 */ /* 0x000fca00078e0008 */
[----:B------:R-:W2:Y:S01]  /*0500*/  LDG.E R27, desc[UR6][R18.64] ;  /* 0x00000006121b7981 */ /* 0x000ea2000c1e1900 */
[----:B------:R-:W-:-:S03]  /*0510*/  IMAD.WIDE.U32 R16, R21, 0x4, R6 ;  /* 0x0000000415107825 */ /* 0x000fc600078e0006 */
[----:B------:R-:W3:Y:S04]  /*0520*/  LDG.E R29, desc[UR6][R18.64+0x4] ;  /* 0x00000406121d7981 */ /* 0x000ee8000c1e1900 */
[----:B------:R-:W4:Y:S01]  /*0530*/  @!P2 LDG.E R24, desc[UR6][R14.64+0xc] ;  /* 0x00000c060e18a981 */ /* 0x000f22000c1e1900 */
[----:B------:R-:W-:-:S03]  /*0540*/  @!P4 SEL R10, R23, R10, !P5 ;  /* 0x0000000a170ac207 */ /* 0x000fc60006800000 */
[----:B------:R-:W5:Y:S01]  /*0550*/  LDG.E R15, desc[UR6][R18.64+0x8] ;  /* 0x00000806120f7981 */ /* 0x000f62000c1e1900 */
[----:B----4-:R-:W-:-:S04]  /*0560*/  @!P2 ISETP.NE.AND P3, PT, R24, -0x1, PT ;  /* 0xffffffff1800a80c */ /* 0x010fc80003f65270 */
[----:B------:R-:W-:-:S04]  /*0570*/  @!P2 FSEL R0, R25, R0, !P3 ;  /* 0x000000001900a208 */ /* 0x000fc80005800000 */
[----:B--2---:R-:W-:-:S13]  /*0580*/  FSETP.GEU.AND P3, PT, R27, R0, PT ;  /* 0x000000001b00720b */ /* 0x004fda0003f6e000 */
[----:B------:R-:W2:Y:S01]  /*0590*/  @!P3 LDG.E R25, desc[UR6][R16.64] ;  /* 0x000000061019b981 */ /* 0x000ea2000c1e1900 */
[----:B------:R-:W-:-:S13]  /*05a0*/  ISETP.NE.OR P5, PT, R20, -0x1, P6 ;  /* 0xffffffff1400780c */ /* 0x000fda00037a5670 */
[----:B------:R-:W-:Y:S01]  /*05b0*/  @!P5 VIADD R10, R13, 0x5 ;  /* 0x000000050d0ad836 */ /* 0x000fe20000000000 */
[----:B--2---:R-:W-:Y:S02]  /*05c0*/  @!P3 ISETP.NE.AND P4, PT, R25, -0x1, PT ;  /* 0xffffffff1900b80c */ /* 0x004fe40003f85270 */
[----:B------:R-:W-:Y:S01]  /*05d0*/  ISETP.NE.OR P6, PT, R22, -0x1, P1 ;  /* 0xffffffff1600780c */ /* 0x000fe20000fc5670 */
[----:B------:R-:W2:Y:S01]  /*05e0*/  LDG.E R25, desc[UR6][R18.64+0xc] ;  /* 0x00000c0612197981 */ /* 0x000ea2000c1e1900 */
[----:B------:R-:W-:-:S04]  /*05f0*/  @!P3 FSEL R0, R27, R0, !P4 ;  /* 0x000000001b00b208 */ /* 0x000fc80006000000 */
[----:B---3--:R-:W-:-:S13]  /*0600*/  FSETP.GEU.AND P5, PT, R29, R0, PT ;  /* 0x000000001d00720b */ /* 0x008fda0003fae000 */
[----:B------:R-:W3:Y:S01]  /*0610*/  @!P5 LDG.E R20, desc[UR6][R16.64+0x4] ;  /* 0x000004061014d981 */ /* 0x000ee2000c1e1900 */
[----:B------:R-:W-:Y:S01]  /*0620*/  @!P6 VIADD R10, R13, 0x6 ;  /* 0x000000060d0ae836 */ /* 0x000fe20000000000 */
[----:B---3--:R-:W-:-:S04]  /*0630*/  @!P5 ISETP.NE.AND P6, PT, R20, -0x1, PT ;  /* 0xffffffff1400d80c */ /* 0x008fc80003fc5270 */
[----:B------:R-:W-:-:S04]  /*0640*/  @!P5 FSEL R0, R29, R0, !P6 ;  /* 0x000000001d00d208 */ /* 0x000fc80007000000 */
[----:B-----5:R-:W-:-:S13]  /*0650*/  FSETP.GEU.AND P6, PT, R15, R0, PT ;  /* 0x000000000f00720b */ /* 0x020fda0003fce000 */
        /* <DEDUP_REMOVED lines=11> */
[----:B------:R-:W4:Y:S02]  /*0710*/  @!P1 LDG.E R24, desc[UR6][R16.64+0xc] ;  /* 0x00000c0610189981 */ /* 0x000f24000c1e1900 */
[----:B----4-:R-:W-:-:S04]  /*0720*/  @!P1 ISETP.NE.AND P2, PT, R24, -0x1, PT ;  /* 0xffffffff1800980c */ /* 0x010fc80003f45270 */
[----:B------:R-:W-:-:S04]  /*0730*/  @!P1 FSEL R0, R25, R0, !P2 ;  /* 0x0000000019009208 */ /* 0x000fc80005000000 */
[----:B--2---:R-:W-:-:S13]  /*0740*/  FSETP.GEU.AND P2, PT, R27, R0, PT ;  /* 0x000000001b00720b */ /* 0x004fda0003f4e000 */
[----:B------:R-:W2:Y:S01]  /*0750*/  @!P2 LDG.E R25, desc[UR6][R18.64] ;  /* 0x000000061219a981 */ /* 0x000ea2000c1e1900 */
[----:B------:R-:W-:Y:S02]  /*0760*/  @!P3 SEL R10, R21, R10, !P4 ;  /* 0x0000000a150ab207 */ /* 0x000fe40006000000 */
[----:B------:R-:W-:Y:S01]  /*0770*/  ISETP.NE.OR P3, PT, R20, -0x1, P5 ;  /* 0xffffffff1400780c */ /* 0x000fe20002f65670 */
[----:B------:R-:W4:-:S12]  /*0780*/  LDG.E R21, desc[UR6][R14.64+0x8] ;  /* 0x000008060e157981 */ /* 0x000f18000c1e1900 */
        /* <DEDUP_REMOVED lines=10> */
[----:B----4-:R-:W-:-:S13]  /*0830*/  FSETP.GEU.AND P5, PT, R21, R0, PT ;  /* 0x000000001500720b */ /* 0x010fda0003fae000 */
[----:B------:R-:W3:Y:S01]  /*0840*/  @!P5 LDG.E R17, desc[UR6][R18.64+0x8] ;  /* 0x000008061211d981 */ /* 0x000ee2000c1e1900 */
[----:B------:R-:W-:-:S13]  /*0850*/  ISETP.NE.OR P6, PT, R24, -0x1, P1 ;  /* 0xffffffff1800780c */ /* 0x000fda0000fc5670 */
[----:B------:R-:W-:Y:S01]  /*0860*/  @!P6 VIADD R10, R13, 0xb ;  /* 0x0000000b0d0ae836 */ /* 0x000fe20000000000 */
[----:B---3--:R-:W-:-:S04]  /*0870*/  @!P5 ISETP.NE.AND P6, PT, R17, -0x1, PT ;  /* 0xffffffff1100d80c */ /* 0x008fc80003fc5270 */
[----:B------:R-:W-:-:S04]  /*0880*/  @!P5 FSEL R0, R21, R0, !P6 ;  /* 0x000000001500d208 */ /* 0x000fc80007000000 */
[----:B--2---:R-:W-:-:S13]  /*0890*/  FSETP.GEU.AND P6, PT, R25, R0, PT ;  /* 0x000000001900720b */ /* 0x004fda0003fce000 */
[----:B------:R-:W2:Y:S01]  /*08a0*/  @!P6 LDG.E R20, desc[UR6][R18.64+0xc] ;  /* 0x00000c061214e981 */ /* 0x000ea2000c1e1900 */
[----:B------:R-:W-:Y:S02]  /*08b0*/  ISETP.NE.OR P1, PT, R16, -0x1, P3 ;  /* 0xffffffff1000780c */ /* 0x000fe40001f25670 */
[----:B------:R-:W-:Y:S02]  /*08c0*/  @!P2 SEL R10, R23, R10, !P4 ;  /* 0x0000000a170aa207 */ /* 0x000fe40006000000 */
[----:B------:R-:W-:-:S09]  /*08d0*/  ISETP.NE.OR P2, PT, R17, -0x1, P5 ;  /* 0xffffffff1100780c */ /* 0x000fd20002f45670 */
[----:B------:R-:W-:-:S04]  /*08e0*/  @!P1 VIADD R10, R13, 0xd ;  /* 0x0000000d0d0a9836 */ /* 0x000fc80000000000 */
[----:B------:R-:W-:Y:S01]  /*08f0*/  @!P2 VIADD R10, R13, 0xe ;  /* 0x0000000e0d0aa836 */ /* 0x000fe20000000000 */
[----:B--2---:R-:W-:-:S13]  /*0900*/  ISETP.NE.OR P1, PT, R20, -0x1, P6 ;  /* 0xffffffff1400780c */ /* 0x004fda0003725670 */
[C---:B------:R-:W-:Y:S02]  /*0910*/  @!P1 VIADD R10, R13.reuse, 0xf ;  /* 0x0000000f0d0a9836 */ /* 0x040fe40000000000 */
[----:B------:R-:W-:-:S05]  /*0920*/  VIADD R13, R13, 0x10 ;  /* 0x000000100d0d7836 */ /* 0x000fca0000000000 */
[----:B------:R-:W-:Y:S02]  /*0930*/  ISETP.GE.AND P2, PT, R13, R12, PT ;  /* 0x0000000c0d00720c */ /* 0x000fe40003f46270 */
[----:B------:R-:W-:-:S04]  /*0940*/  @!P6 ISETP.NE.AND P1, PT, R20, -0x1, PT ;  /* 0xffffffff1400e80c */ /* 0x000fc80003f25270 */
[----:B------:R-:W-:-:S07]  /*0950*/  @!P6 FSEL R0, R25, R0, !P1 ;  /* 0x000000001900e208 */ /* 0x000fce0004800000 */
[----:B------:R-:W-:Y:S05]  /*0960*/  @!P2 BRA `(.L_x_28) ;  /* 0xfffffff80018a947 */ /* 0x000fea000383ffff */
.L_x_27:
[----:B------:R-:W-:-:S05]  /*0970*/  IMAD.IADD R6, R11, 0x1, -R13 ;  /* 0x000000010b067824 */ /* 0x000fca00078e0a0d */
[----:B------:R-:W-:-:S13]  /*0980*/  ISETP.GT.AND P1, PT, R6, 0x4, PT ;  /* 0x000000040600780c */ /* 0x000fda0003f24270 */
[----:B------:R-:W-:Y:S05]  /*0990*/  @!P1 BRA `(.L_x_29) ;  /* 0x0000000000fc9947 */ /* 0x000fea0003800000 */
[----:B------:R-:W2:Y:S08]  /*09a0*/  LDC.64 R8, c[0x0][0x380] ;  /* 0x0000e000ff087b82 */ /* 0x000eb00000000a00 */
[----:B------:R-:W3:Y:S01]  /*09b0*/  LDC.64 R6, c[0x0][0x390] ;  /* 0x0000e400ff067b82 */ /* 0x000ee20000000a00 */
[----:B--2---:R-:W-:-:S05]  /*09c0*/  IMAD.WIDE.U32 R16, R13, 0x4, R8 ;  /* 0x000000040d107825 */ /* 0x004fca00078e0008 */
[----:B------:R-:W2:Y:S01]  /*09d0*/  LDG.E R19, desc[UR6][R16.64] ;  /* 0x0000000610137981 */ /* 0x000ea2000c1e1900 */
[----:B---3--:R-:W-:-:S03]  /*09e0*/  IMAD.WIDE.U32 R14, R13, 0x4, R6 ;  /* 0x000000040d0e7825 */ /* 0x008fc600078e0006 */
[----:B------:R-:W3:Y:S01]  /*09f0*/  LDG.E R21, desc[UR6][R16.64+0x4] ;  /* 0x0000040610157981 */ /* 0x000ee2000c1e1900 */
[----:B--2---:R-:W-:-:S13]  /*0a00*/  FSETP.GEU.AND P5, PT, R19, R0, PT ;  /* 0x000000001300720b */ /* 0x004fda0003fae000 */
[----:B------:R-:W2:Y:S02]  /*0a10*/  @!P5 LDG.E R12, desc[UR6][R14.64] ;  /* 0x000000060e0cd981 */ /* 0x000ea4000c1e1900 */
[----:B--2---:R-:W-:-:S04]  /*0a20*/  @!P5 ISETP.NE.AND P6, PT, R12, -0x1, PT ;  /* 0xffffffff0c00d80c */ /* 0x004fc80003fc5270 */
[----:B------:R-:W-:Y:S02]  /*0a30*/  @!P5 FSEL R0, R19, R0, !P6 ;  /* 0x000000001300d208 */ /* 0x000fe40007000000 */
[----:B------:R-:W2:Y:S02]  /*0a40*/  LDG.E R19, desc[UR6][R16.64+0x8] ;  /* 0x0000080610137981 */ /* 0x000ea4000c1e1900 */
        /* <DEDUP_REMOVED lines=9> */
[----:B---3--:R-:W-:Y:S01]  /*0ae0*/  FSETP.GEU.AND P2, PT, R21, R0, PT ;  /* 0x000000001500720b */ /* 0x008fe20003f4e000 */
[----:B------:R-:W-:-:S04]  /*0af0*/  VIADD R19, R13, 0x4 ;  /* 0x000000040d137836 */ /* 0x000fc80000000000 */
[----:B------:R-:W-:-:S05]  /*0b00*/  IMAD.WIDE.U32 R8, R19, 0x4, R8 ;  /* 0x0000000413087825 */ /* 0x000fca00078e0008 */
[----:B------:R-:W2:Y:S04]  /*0b10*/  LDG.E R23, desc[UR6][R8.64] ;  /* 0x0000000608177981 */ /* 0x000ea8000c1e1900 */
[----:B------:R-:W3:Y:S01]  /*0b20*/  @!P2 LDG.E R20, desc[UR6][R14.64+0xc] ;  /* 0x00000c060e14a981 */ /* 0x000ee2000c1e1900 */
[----:B------:R-:W-:-:S03]  /*0b30*/  IMAD.WIDE.U32 R6, R19, 0x4, R6 ;  /* 0x0000000413067825 */ /* 0x000fc600078e0006 */
[----:B------:R-:W4:Y:S01]  /*0b40*/  LDG.E R17, desc[UR6][R8.64+0x4] ;  /* 0x0000040608117981 */ /* 0x000f22000c1e1900 */
[----:B---3--:R-:W-:-:S04]  /*0b50*/  @!P2 ISETP.NE.AND P3, PT, R20, -0x1, PT ;  /* 0xffffffff1400a80c */ /* 0x008fc80003f65270 */
[----:B------:R-:W-:Y:S02]  /*0b60*/  @!P2 FSEL R0, R21, R0, !P3 ;  /* 0x000000001500a208 */ /* 0x000fe40005800000 */
[----:B------:R-:W-:Y:S01]  /*0b70*/  @!P5 SEL R10, R13, R10, !P6 ;  /* 0x0000000a0d0ad207 */ /* 0x000fe20007000000 */
[----:B------:R-:W3:Y:S01]  /*0b80*/  LDG.E R21, desc[UR6][R8.64+0x8] ;  /* 0x0000080608157981 */ /* 0x000ee2000c1e1900 */
[----:B--2---:R-:W-:-:S13]  /*0b90*/  FSETP.GEU.AND P3, PT, R23, R0, PT ;  /* 0x000000001700720b */ /* 0x004fda0003f6e000 */
[----:B------:R-:W2:Y:S02]  /*0ba0*/  @!P3 LDG.E R16, desc[UR6][R6.64] ;  /* 0x000000060610b981 */ /* 0x000ea4000c1e1900 */
[----:B--2---:R-:W-:-:S04]  /*0bb0*/  @!P3 ISETP.NE.AND P4, PT, R16, -0x1, PT ;  /* 0xffffffff1000b80c */ /* 0x004fc80003f85270 */
[----:B------:R-:W-:-:S04]  /*0bc0*/  @!P3 FSEL R0, R23, R0, !P4 ;  /* 0x000000001700b208 */ /* 0x000fc80006000000 */
[----:B----4-:R-:W-:-:S13]  /*0bd0*/  FSETP.GEU.AND P5, PT, R17, R0, PT ;  /* 0x000000001100720b */ /* 0x010fda0003fae000 */
[----:B------:R-:W2:Y:S01]  /*0be0*/  @!P5 LDG.E R14, desc[UR6][R6.64+0x4] ;  /* 0x00000406060ed981 */ /* 0x000ea2000c1e1900 */
[----:B------:R-:W-:-:S13]  /*0bf0*/  ISETP.NE.OR P6, PT, R18, -0x1, P1 ;  /* 0xffffffff1200780c */ /* 0x000fda0000fc5670 */
[----:B------:R-:W-:Y:S01]  /*0c00*/  @!P6 VIADD R10, R13, 0x1 ;  /* 0x000000010d0ae836 */ /* 0x000fe20000000000 */
[----:B--2---:R-:W-:-:S04]  /*0c10*/  @!P5 ISETP.NE.AND P6, PT, R14, -0x1, PT ;  /* 0xffffffff0e00d80c */ /* 0x004fc80003fc5270 */
[----:B------:R-:W-:Y:S02]  /*0c20*/  @!P5 FSEL R0, R17, R0, !P6 ;  /* 0x000000001100d208 */ /* 0x000fe40007000000 */
[----:B------:R-:W2:Y:S02]  /*0c30*/  LDG.E R17, desc[UR6][R8.64+0xc] ;  /* 0x00000c0608117981 */ /* 0x000ea4000c1e1900 */
[----:B---3--:R-:W-:-:S13]  /*0c40*/  FSETP.GEU.AND P6, PT, R21, R0, PT ;  /* 0x000000001500720b */ /* 0x008fda0003fce000 */
        /* <DEDUP_REMOVED lines=8> */
[----:B------:R-:W-:-:S11]  /*0cd0*/  ISETP.NE.OR P2, PT, R15, -0x1, P6 ;  /* 0xffffffff0f00780c */ /* 0x000fd60003745670 */
[----:B------:R-:W-:Y:S01]  /*0ce0*/  @!P0 VIADD R10, R13, 0x3 ;  /* 0x000000030d0a8836 */ /* 0x000fe20000000000 */
[----:B------:R-:W-:-:S04]  /*0cf0*/  ISETP.NE.OR P0, PT, R14, -0x1, P5 ;  /* 0xffffffff0e00780c */ /* 0x000fc80002f05670 */
[C---:B------:R-:W-:Y:S01]  /*0d00*/  @!P3 SEL R10, R19.reuse, R10, !P4 ;  /* 0x0000000a130ab207 */ /* 0x040fe20006000000 */
[----:B------:R-:W-:-:S08]  /*0d10*/  VIADD R13, R19, 0x4 ;  /* 0x00000004130d7836 */ /* 0x000fd00000000000 */
[C---:B------:R-:W-:Y:S02]  /*0d20*/  @!P0 VIADD R10, R19.reuse, 0x1 ;  /* 0x00000001130a8836 */ /* 0x040fe40000000000 */
[----:B------:R-:W-:Y:S01]  /*0d30*/  @!P2 VIADD R10, R19, 0x2 ;  /* 0x00000002130aa836 */ /* 0x000fe20000000000 */
[----:B------:R-:W-:Y:S02]  /*0d40*/  PLOP3.LUT P0, PT, PT, PT, PT, 0x8, 0x80 ;  /* 0x000000000080781c */ /* 0x000fe40003f0e170 */
[C---:B--2---:R-:W-:Y:S02]  /*0d50*/  ISETP.NE.OR P3, PT, R12.reuse, -0x1, P1 ;  /* 0xffffffff0c00780c */ /* 0x044fe40000f65670 */
[----:B------:R-:W-:-:S04]  /*0d60*/  @!P1 ISETP.NE.AND P2, PT, R12, -0x1, PT ;  /* 0xffffffff0c00980c */ /* 0x000fc80003f45270 */
[----:B------:R-:W-:-:S07]  /*0d70*/  @!P1 FSEL R0, R17, R0, !P2 ;  /* 0x0000000011009208 */ /* 0x000fce0005000000 */
[----:B------:R-:W-:-:S07]  /*0d80*/  @!P3 VIADD R10, R19, 0x3 ;  /* 0x00000003130ab836 */ /* 0x000fce0000000000 */
.L_x_29:
[----:B------:R-:W-:-:S13]  /*0d90*/  ISETP.NE.OR P0, PT, R13, R11, P0 ;  /* 0x0000000b0d00720c */ /* 0x000fda0000705670 */
[----:B------:R-:W-:Y:S05]  /*0da0*/  @!P0 BRA `(.L_x_25) ;  /* 0x0000000000808947 */ /* 0x000fea0003800000 */
.L_x_26:
[----:B-1----:R-:W-:-:S05]  /*0db0*/  IMAD.WIDE.U32 R8, R13, 0x4, R4 ;  /* 0x000000040d087825 */ /* 0x002fca00078e0004 */
[----:B------:R-:W2:Y:S01]  /*0dc0*/  LDG.E R15, desc[UR6][R8.64] ;  /* 0x00000006080f7981 */ /* 0x000ea2000c1e1900 */
[----:B0-----:R-:W-:-:S03]  /*0dd0*/  IMAD.WIDE.U32 R6, R13, 0x4, R2 ;  /* 0x000000040d067825 */ /* 0x001fc600078e0002 */
        /* <DEDUP_REMOVED lines=17> */
[----:B------:R-:W-:Y:S02]  /*0ef0*/  ISETP.NE.OR P6, PT, R12, -0x1, P1 ;  /* 0xffffffff0c00780c */ /* 0x000fe40000fc5670 */
[----:B------:R-:W-:Y:S02]  /*0f00*/  ISETP.NE.OR P5, PT, R14, -0x1, P4 ;  /* 0xffffffff0e00780c */ /* 0x000fe400027a5670 */
[----:B------:R-:W-:-:S09]  /*0f10*/  @!P2 SEL R10, R13, R10, !P0 ;  /* 0x0000000a0d0aa207 */ /* 0x000fd20004000000 */
[C---:B------:R-:W-:Y:S02]  /*0f20*/  @!P6 VIADD R10, R13.reuse, 0x1 ;  /* 0x000000010d0ae836 */ /* 0x040fe40000000000 */
[----:B------:R-:W-:Y:S01]  /*0f30*/  @!P5 VIADD R10, R13, 0x2 ;  /* 0x000000020d0ad836 */ /* 0x000fe20000000000 */
[----:B--2---:R-:W-:-:S13]  /*0f40*/  ISETP.NE.OR P0, PT, R15, -0x1, P3 ;  /* 0xffffffff0f00780c */ /* 0x004fda0001f05670 */
[C---:B------:R-:W-:Y:S02]  /*0f50*/  @!P0 VIADD R10, R13.reuse, 0x3 ;  /* 0x000000030d0a8836 */ /* 0x040fe40000000000 */
[----:B------:R-:W-:-:S05]  /*0f60*/  VIADD R13, R13, 0x4 ;  /* 0x000000040d0d7836 */ /* 0x000fca0000000000 */
[----:B------:R-:W-:Y:S02]  /*0f70*/  ISETP.NE.AND P1, PT, R13, R11, PT ;  /* 0x0000000b0d00720c */ /* 0x000fe40003f25270 */
[----:B------:R-:W-:-:S04]  /*0f80*/  @!P3 ISETP.NE.AND P0, PT, R15, -0x1, PT ;  /* 0xffffffff0f00b80c */ /* 0x000fc80003f05270 */
[----:B------:R-:W-:-:S07]  /*0f90*/  @!P3 FSEL R0, R17, R0, !P0 ;  /* 0x000000001100b208 */ /* 0x000fce0004000000 */
[----:B------:R-:W-:Y:S05]  /*0fa0*/  @P1 BRA `(.L_x_26) ;  /* 0xfffffffc00801947 */ /* 0x000fea000383ffff */
.L_x_25:
[----:B------:R-:W-:-:S09]  /*0fb0*/  UISETP.NE.AND UP0, UPT, UR4, URZ, UPT ;  /* 0x000000ff0400728c */ /* 0x000fd2000bf05270 */
[----:B------:R-:W-:Y:S05]  /*0fc0*/  BRA.U !UP0, `(.L_x_24) ;  /* 0x0000000108687547 */ /* 0x000fea000b800000 */
[----:B0-----:R-:W0:Y:S01]  /*0fd0*/  LDC.64 R2, c[0x0][0x390] ;  /* 0x0000e400ff027b82 */ /* 0x001e220000000a00 */
[----:B------:R-:W-:-:S07]  /*0fe0*/  UIADD3 UR4, UPT, UPT, -UR4, URZ, URZ ;  /* 0x000000ff04047290 */ /* 0x000fce000fffe1ff */
[----:B-1----:R-:W1:Y:S01]  /*0ff0*/  LDC.64 R4, c[0x0][0x380] ;  /* 0x0000e000ff047b82 */ /* 0x002e620000000a00 */
[----:B0-----:R-:W-:-:S04]  /*1000*/  IMAD.WIDE.U32 R2, R11, 0x4, R2 ;  /* 0x000000040b027825 */ /* 0x001fc800078e0002 */
[----:B------:R-:W-:Y:S02]  /*1010*/  IMAD.MOV.U32 R7, RZ, RZ, R2 ;  /* 0x000000ffff077224 */ /* 0x000fe400078e0002 */
[----:B------:R-:W-:Y:S02]  /*1020*/  IMAD.MOV.U32 R8, RZ, RZ, R3 ;  /* 0x000000ffff087224 */ /* 0x000fe400078e0003 */
[----:B-1----:R-:W-:-:S04]  /*1030*/  IMAD.WIDE.U32 R4, R11, 0x4, R4 ;  /* 0x000000040b047825 */ /* 0x002fc800078e0004 */
[----:B------:R-:W-:-:S07]  /*1040*/  IMAD.MOV.U32 R6, RZ, RZ, R4 ;  /* 0x000000ffff067224 */ /* 0x000fce00078e0004 */
.L_x_30:
[----:B------:R-:W-:Y:S02]  /*1050*/  IMAD.MOV.U32 R2, RZ, RZ, R6 ;  /* 0x000000ffff027224 */ /* 0x000fe400078e0006 */
[----:B------:R-:W-:-:S05]  /*1060*/  IMAD.MOV.U32 R3, RZ, RZ, R5 ;  /* 0x000000ffff037224 */ /* 0x000fca00078e0005 */
[----:B------:R-:W2:Y:S02]  /*1070*/  LDG.E R9, desc[UR6][R2.64] ;  /* 0x0000000602097981 */ /* 0x000ea4000c1e1900 */
[----:B--2---:R-:W-:-:S13]  /*1080*/  FSETP.GEU.AND P0, PT, R9, R0, PT ;  /* 0x000000000900720b */ /* 0x004fda0003f0e000 */
[----:B------:R-:W-:Y:S02]  /*1090*/  @!P0 IMAD.MOV.U32 R2, RZ, RZ, R7 ;  /* 0x000000ffff028224 */ /* 0x000fe400078e0007 */
[----:B------:R-:W-:-:S05]  /*10a0*/  @!P0 IMAD.MOV.U32 R3, RZ, RZ, R8 ;  /* 0x000000ffff038224 */ /* 0x000fca00078e0008 */
[----:B------:R-:W2:Y:S01]  /*10b0*/  @!P0 LDG.E R4, desc[UR6][R2.64] ;  /* 0x0000000602048981 */ /* 0x000ea2000c1e1900 */
[----:B------:R-:W-:Y:S01]  /*10c0*/  UIADD3 UR4, UPT, UPT, UR4, 0x1, URZ ;  /* 0x0000000104047890 */ /* 0x000fe2000fffe0ff */
[----:B------:R-:W-:Y:S02]  /*10d0*/  IADD3 R6, P3, PT, R6, 0x4, RZ ;  /* 0x0000000406067810 */ /* 0x000fe40007f7e0ff */
[----:B------:R-:W-:Y:S01]  /*10e0*/  IADD3 R7, P2, PT, R7, 0x4, RZ ;  /* 0x0000000407077810 */ /* 0x000fe20007f5e0ff */
[----:B------:R-:W-:Y:S02]  /*10f0*/  UISETP.NE.AND UP0, UPT, UR4, URZ, UPT ;  /* 0x000000ff0400728c */ /* 0x000fe4000bf05270 */
[----:B------:R-:W-:Y:S02]  /*1100*/  IMAD.X R5, RZ, RZ, R5, P3 ;  /* 0x000000ffff057224 */ /* 0x000fe400018e0605 */
[----:B------:R-:W-:Y:S01]  /*1110*/  IMAD.X R8, RZ, RZ, R8, P2 ;  /* 0x000000ffff087224 */ /* 0x000fe200010e0608 */
[----:B--2---:R-:W-:-:S04]  /*1120*/  @!P0 ISETP.NE.AND P1, PT, R4, -0x1, PT ;  /* 0xffffffff0400880c */ /* 0x004fc80003f25270 */
[C---:B------:R-:W-:Y:S01]  /*1130*/  @!P0 SEL R10, R11.reuse, R10, !P1 ;  /* 0x0000000a0b0a8207 */ /* 0x040fe20004800000 */
[----:B------:R-:W-:Y:S01]  /*1140*/  VIADD R11, R11, 0x1 ;  /* 0x000000010b0b7836 */ /* 0x000fe20000000000 */
[----:B------:R-:W-:Y:S01]  /*1150*/  @!P0 FSEL R0, R9, R0, !P1 ;  /* 0x0000000009008208 */ /* 0x000fe20004800000 */
[----:B------:R-:W-:Y:S06]  /*1160*/  BRA.U UP0, `(.L_x_30) ;  /* 0xfffffffd00b87547 */ /* 0x000fec000b83ffff */
.L_x_24:
[----:B-1----:R-:W0:Y:S08]  /*1170*/  LDC.64 R4, c[0x0][0x390] ;  /* 0x0000e400ff047b82 */ /* 0x002e300000000a00 */
[----:B------:R-:W1:Y:S01]  /*1180*/  LDC.64 R6, c[0x0][0x388] ;  /* 0x0000e200ff067b82 */ /* 0x000e620000000a00 */
[----:B0-----:R-:W-:-:S04]  /*1190*/  IMAD.WIDE R2, R10, 0x4, R4 ;  /* 0x000000040a027825 */ /* 0x001fc800078e0204 */
[----:B-1----:R-:W-:Y:S01]  /*11a0*/  IMAD.WIDE R4, R6, 0x4, R4 ;  /* 0x0000000406047825 */ /* 0x002fe200078e0204 */
[----:B------:R-:W-:Y:S04]  /*11b0*/  STG.E desc[UR6][R2.64], R7 ;  /* 0x0000000702007986 */ /* 0x000fe8000c101906 */
[----:B------:R-:W-:Y:S01]  /*11c0*/  STG.E desc[UR6][R4.64], R10 ;  /* 0x0000000a04007986 */ /* 0x000fe2000c101906 */
[----:B------:R-:W-:Y:S06]  /*11d0*/  BAR.SYNC.DEFER_BLOCKING 0x0 ;  /* 0x0000000000007b1d */ /* 0x000fec0000010000 */
[----:B------:R-:W-:Y:S05]  /*11e0*/  EXIT ;  /* 0x000000000000794d */ /* 0x000fea0003800000 */
.L_x_31:
        /* <DEDUP_REMOVED lines=9> */
.L_x_43:


//--------------------- .text._Z6searchPKfS0_Pfii --------------------------
	.section	.text._Z6searchPKfS0_Pfii,"ax",@progbits
	.align	128
        .global         _Z6searchPKfS0_Pfii
        .type           _Z6searchPKfS0_Pfii,@function
        .size           _Z6searchPKfS0_Pfii,(.L_x_44 - _Z6searchPKfS0_Pfii)
        .other          _Z6searchPKfS0_Pfii,@"STO_CUDA_ENTRY STV_DEFAULT"
_Z6searchPKfS0_Pfii:
.text._Z6searchPKfS0_Pfii:
[----:B------:R-:W-:Y:S01]  /*0000*/  LDC R1, c[0x0][0x37c] ;  /* 0x0000df00ff017b82 */ /* 0x000fe20000000800 */
[----:B------:R-:W0:Y:S07]  /*0010*/  S2R R0, SR_TID.X ;  /* 0x0000000000007919 */ /* 0x000e2e0000002100 */
[----:B------:R-:W0:Y:S01]  /*0020*/  S2UR UR4, SR_CTAID.X ;  /* 0x00000000000479c3 */ /* 0x000e220000002500 */
[----:B------:R-:W1:Y:S07]  /*0030*/  LDCU.64 UR16, c[0x0][0x398] ;  /* 0x00007300ff1077ac */ /* 0x000e6e0008000a00 */
[----:B------:R-:W0:Y:S02]  /*0040*/  LDC R3, c[0x0][0x360] ;  /* 0x0000d800ff037b82 */ /* 0x000e240000000800 */
[----:B0-----:R-:W-:-:S05]  /*0050*/  IMAD R0, R3, UR4, R0 ;  /* 0x0000000403007c24 */ /* 0x001fca000f8e0200 */
[----:B-1----:R-:W-:-:S13]  /*0060*/  ISETP.GE.AND P0, PT, R0, UR16, PT ;  /* 0x0000001000007c0c */ /* 0x002fda000bf06270 */
[----:B------:R-:W-:Y:S05]  /*0070*/  @P0 EXIT ;  /* 0x000000000000094d */ /* 0x000fea0003800000 */
[----:B------:R-:W-:Y:S01]  /*0080*/  UISETP.GE.AND UP0, UPT, UR17, 0x1, UPT ;  /* 0x000000011100788c */ /* 0x000fe2000bf06270 */
[----:B------:R-:W-:Y:S01]  /*0090*/  HFMA2 R13, -RZ, RZ, 0, 0 ;  /* 0x00000000ff0d7431 */ /* 0x000fe200000001ff */
[----:B------:R-:W0:Y:S07]  /*00a0*/  LDCU.64 UR14, c[0x0][0x358] ;  /* 0x00006b00ff0e77ac */ /* 0x000e2e0008000a00 */
[----:B------:R-:W-:Y:S05]  /*00b0*/  BRA.U !UP0, `(.L_x_32) ;  /* 0x0000000908dc7547 */ /* 0x000fea000b800000 */
[----:B------:R-:W-:Y:S02]  /*00c0*/  UISETP.GE.U32.AND UP1, UPT, UR17, 0x10, UPT ;  /* 0x000000101100788c */ /* 0x000fe4000bf26070 */
[----:B------:R-:W-:Y:S01]  /*00d0*/  IMAD R6, R0, UR17, RZ ;  /* 0x0000001100067c24 */ /* 0x000fe2000f8e02ff */
[----:B------:R-:W-:Y:S01]  /*00e0*/  ULOP3.LUT UR12, UR17, 0xf, URZ, 0xc0, !UPT ;  /* 0x0000000f110c7892 */ /* 0x000fe2000f8ec0ff */
[----:B------:R-:W-:Y:S02]  /*00f0*/  MOV R13, RZ ;  /* 0x000000ff000d7202 */ /* 0x000fe40000000f00 */
[----:B------:R-:W-:Y:S01]  /*0100*/  MOV R7, RZ ;  /* 0x000000ff00077202 */ /* 0x000fe20000000f00 */
[----:B------:R-:W-:Y:S02]  /*0110*/  UISETP.NE.AND UP0, UPT, UR12, URZ, UPT ;  /* 0x000000ff0c00728c */ /* 0x000fe4000bf05270 */
[----:B------:R-:W-:Y:S09]  /*0120*/  BRA.U !UP1, `(.L_x_33) ;  /* 0x0000000509547547 */ /* 0x000ff2000b800000 */
[----:B------:R-:W1:Y:S01]  /*0130*/  LDCU.128 UR8, c[0x0][0x380] ;  /* 0x00007000ff0877ac */ /* 0x000e620008000c00 */
[----:B------:R-:W-:Y:S02]  /*0140*/  MOV R13, RZ ;  /* 0x000000ff000d7202 */ /* 0x000fe40000000f00 */
[----:B------:R-:W-:Y:S01]  /*0150*/  MOV R8, R6 ;  /* 0x0000000600087202 */ /* 0x000fe20000000f00 */
[----:B------:R-:W-:-:S06]  /*0160*/  ULOP3.LUT UR13, UR17, 0x7ffffff0, URZ, 0xc0, !UPT ;  /* 0x7ffffff0110d7892 */ /* 0x000fcc000f8ec0ff */
[----:B------:R-:W-:Y:S01]  /*0170*/  MOV R7, UR13 ;  /* 0x0000000d00077c02 */ /* 0x000fe20008000f00 */
[----:B-1----:R-:W-:Y:S02]  /*0180*/  UIADD3 UR6, UP1, UPT, UR8, 0x20, URZ ;  /* 0x0000002008067890 */ /* 0x002fe4000ff3e0ff */
[----:B------:R-:W-:Y:S02]  /*0190*/  UIADD3 UR4, UP2, UPT, UR10, 0x20, URZ ;  /* 0x000000200a047890 */ /* 0x000fe4000ff5e0ff */
[----:B------:R-:W-:Y:S02]  /*01a0*/  UIADD3.X UR7, UPT, UPT, URZ, UR9, URZ, UP1, !UPT ;  /* 0x00000009ff077290 */ /* 0x000fe40008ffe4ff */
[----:B------:R-:W-:Y:S01]  /*01b0*/  MOV R2, UR6 ;  /* 0x0000000600027c02 */ /* 0x000fe20008000f00 */
[----:B------:R-:W-:Y:S02]  /*01c0*/  UIADD3 UR8, UPT, UPT, -UR13, URZ, URZ ;  /* 0x000000ff0d087290 */ /* 0x000fe4000fffe1ff */
[----:B------:R-:W-:Y:S01]  /*01d0*/  UIADD3.X UR5, UPT, UPT, URZ, UR11, URZ, UP2, !UPT ;  /* 0x0000000bff057290 */ /* 0x000fe200097fe4ff */
[----:B------:R-:W-:-:S11]  /*01e0*/  MOV R3, UR7 ;  /* 0x0000000700037c02 */ /* 0x000fd60008000f00 */
.L_x_34:
[----:B------:R-:W-:Y:S01]  /*01f0*/  MOV R4, UR4 ;  /* 0x0000000400047c02 */ /* 0x000fe20008000f00 */
[----:B0-----:R-:W2:Y:S01]  /*0200*/  LDG.E R9, desc[UR14][R2.64+-0x20] ;  /* 0xffffe00e02097981 */ /* 0x001ea2000c1e1900 */
[----:B------:R-:W-:-:S03]  /*0210*/  MOV R5, UR5 ;  /* 0x0000000500057c02 */ /* 0x000fc60008000f00 */
[----:B------:R-:W3:Y:S01]  /*0220*/  LDG.E R24, desc[UR14][R2.64+-0x1c] ;  /* 0xffffe40e02187981 */ /* 0x000ee2000c1e1900 */
[----:B------:R-:W-:-:S03]  /*0230*/  IMAD.WIDE R4, R8, 0x4, R4 ;  /* 0x0000000408047825 */ /* 0x000fc600078e0204 */
[----:B------:R-:W4:Y:S04]  /*0240*/  LDG.E R16, desc[UR14][R2.64+-0x18] ;  /* 0xffffe80e02107981 */ /* 0x000f28000c1e1900 */
[----:B------:R-:W2:Y:S04]  /*0250*/  LDG.E R10, desc[UR14][R4.64+-0x20] ;  /* 0xffffe00e040a7981 */ /* 0x000ea8000c1e1900 */
[----:B------:R-:W3:Y:S04]  /*0260*/  LDG.E R25, desc[UR14][R4.64+-0x1c] ;  /* 0xffffe40e04197981 */ /* 0x000ee8000c1e1900 */
[----:B------:R-:W4:Y:S04]  /*0270*/  LDG.E R15, desc[UR14][R4.64+-0x18] ;  /* 0xffffe80e040f7981 */ /* 0x000f28000c1e1900 */
[----:B------:R-:W5:Y:S04]  /*0280*/  LDG.E R17, desc[UR14][R2.64+-0x14] ;  /* 0xffffec0e02117981 */ /* 0x000f68000c1e1900 */
        /* <DEDUP_REMOVED lines=8> */
[----:B------:R-:W5:Y:S01]  /*0310*/  LDG.E R26, desc[UR14][R2.64+0x1c] ;  /* 0x00001c0e021a7981 */ /* 0x000f62000c1e1900 */
[----:B--2---:R-:W-:-:S03]  /*0320*/  FADD R14, R9, -R10 ;  /* 0x8000000a090e7221 */ /* 0x004fc60000000000 */
[----:B------:R-:W2:Y:S01]  /*0330*/  LDG.E R10, desc[UR14][R2.64+-0x4] ;  /* 0xfffffc0e020a7981 */ /* 0x000ea2000c1e1900 */
[----:B------:R-:W-:Y:S01]  /*0340*/  FFMA R23, R14, R14, R13 ;  /* 0x0000000e0e177223 */ /* 0x000fe2000000000d */
[----:B---3--:R-:W-:Y:S02]  /*0350*/  FADD R24, R24, -R25 ;  /* 0x8000001918187221 */ /* 0x008fe40000000000 */
[----:B------:R-:W2:Y:S02]  /*0360*/  LDG.E R9, desc[UR14][R4.64+-0x4] ;  /* 0xfffffc0e04097981 */ /* 0x000ea4000c1e1900 */
[----:B------:R-:W-:Y:S01]  /*0370*/  FFMA R23, R24, R24, R23 ;  /* 0x0000001818177223 */ /* 0x000fe20000000017 */
[----:B----4-:R-:W-:Y:S01]  /*0380*/  FADD R24, R16, -R15 ;  /* 0x8000000f10187221 */ /* 0x010fe20000000000 */
[----:B------:R-:W3:Y:S04]  /*0390*/  LDG.E R13, desc[UR14][R2.64] ;  /* 0x0000000e020d7981 */ /* 0x000ee8000c1e1900 */
[----:B------:R-:W3:Y:S01]  /*03a0*/  LDG.E R14, desc[UR14][R4.64] ;  /* 0x0000000e040e7981 */ /* 0x000ee2000c1e1900 */
[----:B------:R-:W-:Y:S01]  /*03b0*/  FFMA R23, R24, R24, R23 ;  /* 0x0000001818177223 */ /* 0x000fe20000000017 */
[----:B-----5:R-:W-:-:S02]  /*03c0*/  FADD R24, R17, -R18 ;  /* 0x8000001211187221 */ /* 0x020fc40000000000 */
[----:B------:R-:W4:Y:S04]  /*03d0*/  LDG.E R16, desc[UR14][R2.64+0x4] ;  /* 0x0000040e02107981 */ /* 0x000f28000c1e1900 */
[----:B------:R-:W4:Y:S01]  /*03e0*/  LDG.E R15, desc[UR14][R4.64+0x4] ;  /* 0x0000040e040f7981 */ /* 0x000f22000c1e1900 */
[----:B------:R-:W-:Y:S01]  /*03f0*/  FFMA R23, R24, R24, R23 ;  /* 0x0000001818177223 */ /* 0x000fe20000000017 */
[----:B------:R-:W-:Y:S02]  /*0400*/  FADD R24, R20, -R19 ;  /* 0x8000001314187221 */ /* 0x000fe40000000000 */
[----:B------:R-:W5:Y:S04]  /*0410*/  LDG.E R18, desc[UR14][R2.64+0x8] ;  /* 0x0000080e02127981 */ /* 0x000f68000c1e1900 */
[----:B------:R-:W5:Y:S01]  /*0420*/  LDG.E R17, desc[UR14][R4.64+0x8] ;  /* 0x0000080e04117981 */ /* 0x000f62000c1e1900 */
[----:B------:R-:W-:Y:S01]  /*0430*/  FFMA R23, R24, R24, R23 ;  /* 0x0000001818177223 */ /* 0x000fe20000000017 */
[----:B------:R-:W-:-:S02]  /*0440*/  FADD R24, R21, -R22 ;  /* 0x8000001615187221 */ /* 0x000fc40000000000 */
[----:B------:R-:W5:Y:S04]  /*0450*/  LDG.E R20, desc[UR14][R2.64+0xc] ;  /* 0x00000c0e02147981 */ /* 0x000f68000c1e1900 */
[----:B------:R-:W5:Y:S01]  /*0460*/  LDG.E R19, desc[UR14][R4.64+0xc] ;  /* 0x00000c0e04137981 */ /* 0x000f62000c1e1900 */
[----:B------:R-:W-:-:S03]  /*0470*/  FFMA R23, R24, R24, R23 ;  /* 0x0000001818177223 */ /* 0x000fc60000000017 */
[----:B------:R-:W5:Y:S04]  /*0480*/  LDG.E R21, desc[UR14][R2.64+0x10] ;  /* 0x0000100e02157981 */ /* 0x000f68000c1e1900 */
[----:B------:R-:W5:Y:S01]  /*0490*/  LDG.E R22, desc[UR14][R4.64+0x10] ;  /* 0x0000100e04167981 */ /* 0x000f62000c1e1900 */
[----:B------:R-:W-:-:S03]  /*04a0*/  FADD R28, R12, -R11 ;  /* 0x8000000b0c1c7221 */ /* 0x000fc60000000000 */
[----:B------:R-:W5:Y:S04]  /*04b0*/  LDG.E R25, desc[UR14][R2.64+0x14] ;  /* 0x0000140e02197981 */ /* 0x000f68000c1e1900 */
[----:B------:R-:W5:Y:S04]  /*04c0*/  LDG.E R24, desc[UR14][R4.64+0x14] ;  /* 0x0000140e04187981 */ /* 0x000f68000c1e1900 */
[----:B------:R0:W5:Y:S04]  /*04d0*/  LDG.E R12, desc[UR14][R2.64+0x18] ;  /* 0x0000180e020c7981 */ /* 0x000168000c1e1900 */
[----:B------:R-:W5:Y:S01]  /*04e0*/  LDG.E R11, desc[UR14][R4.64+0x18] ;  /* 0x0000180e040b7981 */ /* 0x000f62000c1e1900 */
[----:B------:R-:W-:Y:S01]  /*04f0*/  FFMA R23, R28, R28, R23 ;  /* 0x0000001c1c177223 */ /* 0x000fe20000000017 */
[----:B------:R-:W-:-:S04]  /*0500*/  UIADD3 UR8, UPT, UPT, UR8, 0x10, URZ ;  /* 0x0000001008087890 */ /* 0x000fc8000fffe0ff */
[----:B------:R-:W-:Y:S01]  /*0510*/  UISETP.NE.AND UP1, UPT, UR8, URZ, UPT ;  /* 0x000000ff0800728c */ /* 0x000fe2000bf25270 */
[----:B0-----:R-:W-:Y:S01]  /*0520*/  IADD3 R2, P0, PT, R2, 0x40, RZ ;  /* 0x0000004002027810 */ /* 0x001fe20007f1e0ff */
[----:B------:R-:W-:Y:S01]  /*0530*/  FADD R26, R26, -R27 ;  /* 0x8000001b1a1a7221 */ /* 0x000fe20000000000 */
[----:B------:R-:W-:Y:S02]  /*0540*/  IADD3 R8, PT, PT, R8, 0x10, RZ ;  /* 0x0000001008087810 */ /* 0x000fe40007ffe0ff */
[----:B------:R-:W-:Y:S01]  /*0550*/  IADD3.X R3, PT, PT, RZ, R3, RZ, P0, !PT ;  /* 0x00000003ff037210 */ /* 0x000fe200007fe4ff */
[----:B--2---:R-:W-:-:S04]  /*0560*/  FADD R10, R10, -R9 ;  /* 0x800000090a0a7221 */ /* 0x004fc80000000000 */
[----:B------:R-:W-:Y:S01]  /*0570*/  FFMA R23, R10, R10, R23 ;  /* 0x0000000a0a177223 */ /* 0x000fe20000000017 */
[----:B---3--:R-:W-:-:S04]  /*0580*/  FADD R14, R13, -R14 ;  /* 0x8000000e0d0e7221 */ /* 0x008fc80000000000 */
[----:B------:R-:W-:Y:S01]  /*0590*/  FFMA R23, R14, R14, R23 ;  /* 0x0000000e0e177223 */ /* 0x000fe20000000017 */
[----:B----4-:R-:W-:-:S04]  /*05a0*/  FADD R16, R16, -R15 ;  /* 0x8000000f10107221 */ /* 0x010fc80000000000 */
[----:B------:R-:W-:Y:S01]  /*05b0*/  FFMA R23, R16, R16, R23 ;  /* 0x0000001010177223 */ /* 0x000fe20000000017 */
[----:B-----5:R-:W-:-:S04]  /*05c0*/  FADD R18, R18, -R17 ;  /* 0x8000001112127221 */ /* 0x020fc80000000000 */
[----:B------:R-:W-:Y:S01]  /*05d0*/  FFMA R23, R18, R18, R23 ;  /* 0x0000001212177223 */ /* 0x000fe20000000017 */
[----:B------:R-:W-:-:S04]  /*05e0*/  FADD R20, R20, -R19 ;  /* 0x8000001314147221 */ /* 0x000fc80000000000 */
[----:B------:R-:W-:Y:S01]  /*05f0*/  FFMA R23, R20, R20, R23 ;  /* 0x0000001414177223 */ /* 0x000fe20000000017 */
[----:B------:R-:W-:-:S04]  /*0600*/  FADD R22, R21, -R22 ;  /* 0x8000001615167221 */ /* 0x000fc80000000000 */
[----:B------:R-:W-:Y:S01]  /*0610*/  FFMA R23, R22, R22, R23 ;  /* 0x0000001616177223 */ /* 0x000fe20000000017 */
[----:B------:R-:W-:-:S04]  /*0620*/  FADD R24, R25, -R24 ;  /* 0x8000001819187221 */ /* 0x000fc80000000000 */
[----:B------:R-:W-:Y:S01]  /*0630*/  FFMA R23, R24, R24, R23 ;  /* 0x0000001818177223 */ /* 0x000fe20000000017 */
[----:B------:R-:W-:-:S04]  /*0640*/  FADD R12, R12, -R11 ;  /* 0x8000000b0c0c7221 */ /* 0x000fc80000000000 */
[----:B------:R-:W-:-:S04]  /*0650*/  FFMA R23, R12, R12, R23 ;  /* 0x0000000c0c177223 */ /* 0x000fc80000000017 */
[----:B------:R-:W-:Y:S01]  /*0660*/  FFMA R13, R26, R26, R23 ;  /* 0x0000001a1a0d7223 */ /* 0x000fe20000000017 */
[----:B------:R-:W-:Y:S06]  /*0670*/  BRA.U UP1, `(.L_x_34) ;  /* 0xfffffff901dc7547 */ /* 0x000fec000b83ffff */
.L_x_33:
[----:B------:R-:W-:Y:S05]  /*0680*/  BRA.U !UP0, `(.L_x_32) ;  /* 0x0000000508687547 */ /* 0x000fea000b800000 */
[----:B------:R-:W-:Y:S02]  /*0690*/  UISETP.GE.U32.AND UP0, UPT, UR12, 0x8, UPT ;  /* 0x000000080c00788c */ /* 0x000fe4000bf06070 */
[----:B------:R-:W-:-:S04]  /*06a0*/  ULOP3.LUT UR5, UR17, 0x7, URZ, 0xc0, !UPT ;  /* 0x0000000711057892 */ /* 0x000fc8000f8ec0ff */
[----:B------:R-:W-:-:S03]  /*06b0*/  UISETP.NE.AND UP1, UPT, UR5, URZ, UPT ;  /* 0x000000ff0500728c */ /* 0x000fc6000bf25270 */
[----:B------:R-:W-:Y:S08]  /*06c0*/  BRA.U !UP0, `(.L_x_35) ;  /* 0x0000000108987547 */ /* 0x000ff0000b800000 */
[----:B------:R-:W1:Y:S01]  /*06d0*/  LDC.64 R4, c[0x0][0x388] ;  /* 0x0000e200ff047b82 */ /* 0x000e620000000a00 */
[----:B------:R-:W-:-:S07]  /*06e0*/  IADD3 R9, PT, PT, R6, R7, RZ ;  /* 0x0000000706097210 */ /* 0x000fce0007ffe0ff */
[----:B------:R-:W2:Y:S01]  /*06f0*/  LDC.64 R2, c[0x0][0x380] ;  /* 0x0000e000ff027b82 */ /* 0x000ea20000000a00 */
[----:B-1----:R-:W-:-:S05]  /*0700*/  IMAD.WIDE R4, R9, 0x4, R4 ;  /* 0x0000000409047825 */ /* 0x002fca00078e0204 */
[----:B0-----:R-:W3:Y:S01]  /*0710*/  LDG.E R21, desc[UR14][R4.64] ;  /* 0x0000000e04157981 */ /* 0x001ee2000c1e1900 */
[----:B--2---:R-:W-:-:S03]  /*0720*/  IMAD.WIDE.U32 R2, R7, 0x4, R2 ;  /* 0x0000000407027825 */ /* 0x004fc600078e0002 */
[----:B------:R-:W2:Y:S04]  /*0730*/  LDG.E R23, desc[UR14][R4.64+0x4] ;  /* 0x0000040e04177981 */ /* 0x000ea8000c1e1900 */
[----:B------:R-:W3:Y:S04]  /*0740*/  LDG.E R18, desc[UR14][R2.64] ;  /* 0x0000000e02127981 */ /* 0x000ee8000c1e1900 */
[----:B------:R-:W2:Y:S04]  /*0750*/  LDG.E R20, desc[UR14][R2.64+0x4] ;  /* 0x0000040e02147981 */ /* 0x000ea8000c1e1900 */
[----:B------:R-:W4:Y:S04]  /*0760*/  LDG.E R25, desc[UR14][R4.64+0x8] ;  /* 0x0000080e04197981 */ /* 0x000f28000c1e1900 */
        /* <DEDUP_REMOVED lines=11> */
[----:B------:R-:W-:Y:S01]  /*0820*/  IADD3 R7, PT, PT, R7, 0x8, RZ ;  /* 0x0000000807077810 */ /* 0x000fe20007ffe0ff */
[----:B---3--:R-:W-:-:S04]  /*0830*/  FADD R18, R18, -R21 ;  /* 0x8000001512127221 */ /* 0x008fc80000000000 */
[----:B------:R-:W-:Y:S01]  /*0840*/  FFMA R13, R18, R18, R13 ;  /* 0x00000012120d7223 */ /* 0x000fe2000000000d */
[----:B--2---:R-:W-:-:S04]  /*0850*/  FADD R20, R20, -R23 ;  /* 0x8000001714147221 */ /* 0x004fc80000000000 */
        /* <DEDUP_REMOVED lines=12> */
[----:B------:R-:W-:-:S07]  /*0920*/  FFMA R13, R16, R16, R13 ;  /* 0x00000010100d7223 */ /* 0x000fce000000000d */
.L_x_35:
        /* <DEDUP_REMOVED lines=26> */
[----:B------:R-:W-:-:S07]  /*0ad0*/  FFMA R13, R17, R17, R8 ;  /* 0x00000011110d7223 */ /* 0x000fce0000000008 */
.L_x_36:
[----:B------:R-:W-:Y:S05]  /*0ae0*/  BRA.U !UP1, `(.L_x_32) ;  /* 0x0000000109507547 */ /* 0x000fea000b800000 */
[----:B------:R-:W1:Y:S01]  /*0af0*/  LDC.64 R4, c[0x0][0x380] ;  /* 0x0000e000ff047b82 */ /* 0x000e620000000a00 */
[----:B------:R-:W-:Y:S01]  /*0b00*/  IADD3 R9, PT, PT, R6, R7, RZ ;  /* 0x0000000706097210 */ /* 0x000fe20007ffe0ff */
[----:B------:R-:W-:-:S06]  /*0b10*/  UIADD3 UR4, UPT, UPT, -UR4, URZ, URZ ;  /* 0x000000ff04047290 */ /* 0x000fcc000fffe1ff */
[----:B------:R-:W2:Y:S01]  /*0b20*/  LDC.64 R2, c[0x0][0x388] ;  /* 0x0000e200ff027b82 */ /* 0x000ea20000000a00 */
[----:B-1----:R-:W-:-:S03]  /*0b30*/  IMAD.WIDE.U32 R4, R7, 0x4, R4 ;  /* 0x0000000407047825 */ /* 0x002fc600078e0004 */
[----:B------:R-:W-:Y:S02]  /*0b40*/  MOV R10, R4 ;  /* 0x00000004000a7202 */ /* 0x000fe40000000f00 */
[----:B------:R-:W-:-:S07]  /*0b50*/  MOV R11, R5 ;  /* 0x00000005000b7202 */ /* 0x000fce0000000f00 */
.L_x_37:
[----:B--2---:R-:W-:Y:S01]  /*0b60*/  IMAD.WIDE R4, R9, 0x4, R2 ;  /* 0x0000000409047825 */ /* 0x004fe200078e0202 */
[----:B------:R-:W-:Y:S02]  /*0b70*/  MOV R6, R10 ;  /* 0x0000000a00067202 */ /* 0x000fe40000000f00 */
[----:B------:R-:W-:-:S03]  /*0b80*/  MOV R7, R11 ;  /* 0x0000000b00077202 */ /* 0x000fc60000000f00 */
[----:B0-----:R-:W2:Y:S04]  /*0b90*/  LDG.E R5, desc[UR14][R4.64] ;  /* 0x0000000e04057981 */ /* 0x001ea8000c1e1900 */
[----:B------:R-:W2:Y:S01]  /*0ba0*/  LDG.E R6, desc[UR14][R6.64] ;  /* 0x0000000e06067981 */ /* 0x000ea2000c1e1900 */
[----:B------:R-:W-:Y:S01]  /*0bb0*/  UIADD3 UR4, UPT, UPT, UR4, 0x1, URZ ;  /* 0x0000000104047890 */ /* 0x000fe2000fffe0ff */
[----:B------:R-:W-:Y:S02]  /*0bc0*/  IADD3 R10, P0, PT, R10, 0x4, RZ ;  /* 0x000000040a0a7810 */ /* 0x000fe40007f1e0ff */
[----:B------:R-:W-:Y:S01]  /*0bd0*/  IADD3 R9, PT, PT, R9, 0x1, RZ ;  /* 0x0000000109097810 */ /* 0x000fe20007ffe0ff */
[----:B------:R-:W-:Y:S01]  /*0be0*/  UISETP.NE.AND UP0, UPT, UR4, URZ, UPT ;  /* 0x000000ff0400728c */ /* 0x000fe2000bf05270 */
[----:B------:R-:W-:Y:S01]  /*0bf0*/  IADD3.X R11, PT, PT, RZ, R11, RZ, P0, !PT ;  /* 0x0000000bff0b7210 */ /* 0x000fe200007fe4ff */
[----:B--2---:R-:W-:-:S04]  /*0c00*/  FADD R8, R6, -R5 ;  /* 0x8000000506087221 */ /* 0x004fc80000000000 */
[----:B------:R-:W-:-:S03]  /*0c10*/  FFMA R13, R8, R8, R13 ;  /* 0x00000008080d7223 */ /* 0x000fc6000000000d */
[----:B------:R-:W-:Y:S05]  /*0c20*/  BRA.U UP0, `(.L_x_37) ;  /* 0xfffffffd00cc7547 */ /* 0x000fea000b83ffff */
.L_x_32:
[----:B------:R-:W1:Y:S02]  /*0c30*/  LDC.64 R2, c[0x0][0x390] ;  /* 0x0000e400ff027b82 */ /* 0x000e640000000a00 */
[----:B-1----:R-:W-:-:S05]  /*0c40*/  IMAD.WIDE R2, R0, 0x4, R2 ;  /* 0x0000000400027825 */ /* 0x002fca00078e0202 */
[----:B0-----:R-:W-:Y:S01]  /*0c50*/  STG.E desc[UR14][R2.64], R13 ;  /* 0x0000000d02007986 */ /* 0x001fe2000c10190e */
[----:B------:R-:W-:Y:S05]  /*0c60*/  EXIT ;  /* 0x000000000000794d */ /* 0x000fea0003800000 */
.L_x_38:
        /* <DEDUP_REMOVED lines=9> */
.L_x_44:


//--------------------- .text._Z9clearBMUsPii     --------------------------
	.section	.text._Z9clearBMUsPii,"ax",@progbits
	.align	128
        .global         _Z9clearBMUsPii
        .type           _Z9clearBMUsPii,@function
        .size           _Z9clearBMUsPii,(.L_x_45 - _Z9clearBMUsPii)
        .other          _Z9clearBMUsPii,@"STO_CUDA_ENTRY STV_DEFAULT"
_Z9clearBMUsPii:
.text._Z9clearBMUsPii:
[----:B------:R-:W-:Y:S01]  /*0000*/  LDC R1, c[0x0][0x37c] ;  /* 0x0000df00ff017b82 */ /* 0x000fe20000000800 */
[----:B------:R-:W0:Y:S07]  /*0010*/  S2R R5, SR_TID.X ;  /* 0x0000000000057919 */ /* 0x000e2e0000002100 */
[----:B------:R-:W0:Y:S01]  /*0020*/  S2UR UR4, SR_CTAID.X ;  /* 0x00000000000479c3 */ /* 0x000e220000002500 */
[----:B------:R-:W1:Y:S07]  /*0030*/  LDCU UR5, c[0x0][0x388] ;  /* 0x00007100ff0577ac */ /* 0x000e6e0008000800 */
[----:B------:R-:W0:Y:S02]  /*0040*/  LDC R0, c[0x0][0x360] ;  /* 0x0000d800ff007b82 */ /* 0x000e240000000800 */
[----:B0-----:R-:W-:-:S05]  /*0050*/  IMAD R5, R0, UR4, R5 ;  /* 0x0000000400057c24 */ /* 0x001fca000f8e0205 */
[----:B-1----:R-:W-:-:S13]  /*0060*/  ISETP.GE.AND P0, PT, R5, UR5, PT ;  /* 0x0000000505007c0c */ /* 0x002fda000bf06270 */
[----:B------:R-:W-:Y:S05]  /*0070*/  @P0 EXIT ;  /* 0x000000000000094d */ /* 0x000fea0003800000 */
[----:B------:R-:W0:Y:S01]  /*0080*/  LDC.64 R2, c[0x0][0x380] ;  /* 0x0000e000ff027b82 */ /* 0x000e220000000a00 */
[----:B------:R-:W1:Y:S01]  /*0090*/  LDCU.64 UR4, c[0x0][0x358] ;  /* 0x00006b00ff0477ac */ /* 0x000e620008000a00 */
[----:B------:R-:W-:Y:S01]  /*00a0*/  MOV R7, 0xffffffff ;  /* 0xffffffff00077802 */ /* 0x000fe20000000f00 */
[----:B0-----:R-:W-:-:S05]  /*00b0*/  IMAD.WIDE R2, R5, 0x4, R2 ;  /* 0x0000000405027825 */ /* 0x001fca00078e0202 */
[----:B-1----:R-:W-:Y:S01]  /*00c0*/  STG.E desc[UR4][R2.64], R7 ;  /* 0x0000000702007986 */ /* 0x002fe2000c101904 */
[----:B------:R-:W-:Y:S05]  /*00d0*/  EXIT ;  /* 0x000000000000794d */ /* 0x000fea0003800000 */
.L_x_39:
        /* <DEDUP_REMOVED lines=10> */
.L_x_45:


//--------------------- .nv.shared.reserved.0     --------------------------
	.section	.nv.shared.reserved.0,"aw",@nobits
	.weak		__nv_reservedSMEM_offset_0_alias
	.size		__nv_reservedSMEM_offset_0_alias, 0, 64
	.other		__nv_reservedSMEM_offset_0_alias,@"STO_CUDA_RESERVED_SHARED STV_DEFAULT"
__nv_reservedSMEM_offset_0_alias:
	.zero		0
	.zero		64


//--------------------- .nv.constant0._Z12adaptNetworkPKfPfiPiifff --------------------------
	.section	.nv.constant0._Z12adaptNetworkPKfPfiPiifff,"a",@progbits
	.sectionflags	@""
	.align	4
.nv.constant0._Z12adaptNetworkPKfPfiPiifff:
	.zero		944


//--------------------- .nv.constant0._Z6getBMUPfiiPi --------------------------
	.section	.nv.constant0._Z6getBMUPfiiPi,"a",@progbits
	.sectionflags	@""
	.align	4
.nv.constant0._Z6getBMUPfiiPi:
	.zero		920


//--------------------- .nv.constant0._Z6searchPKfS0_Pfii --------------------------
	.section	.nv.constant0._Z6searchPKfS0_Pfii,"a",@progbits
	.sectionflags	@""
	.align	4
.nv.constant0._Z6searchPKfS0_Pfii:
	.zero		928


//--------------------- .nv.constant0._Z9clearBMUsPii --------------------------
	.section	.nv.constant0._Z9clearBMUsPii,"a",@progbits
	.sectionflags	@""
	.align	4
.nv.constant0._Z9clearBMUsPii:
	.zero		908


//--------------------- SYMBOLS --------------------------

	.type		.nv.reservedSmem.offset0,@object
	.size		.nv.reservedSmem.offset0,0x4
